//
// Generated by NVIDIA NVVM Compiler
//
// Compiler Build ID: CL-36424714
// Cuda compilation tools, release 13.0, V13.0.88
// Based on NVVM 20.0.0
//

.version 9.0
.target sm_100
.address_size 64

	// .globl	_Z8relationPiS_S_S_S_S_
.extern .func  (.param .b32 func_retval0) vprintf
(
	.param .b64 vprintf_param_0,
	.param .b64 vprintf_param_1
)
;
.global .align 1 .b8 _ZN34_INTERNAL_2dec8864_4_k_cu_410d0aa44cuda3std3__45__cpo5beginE[1];
.global .align 1 .b8 _ZN34_INTERNAL_2dec8864_4_k_cu_410d0aa44cuda3std3__45__cpo3endE[1];
.global .align 1 .b8 _ZN34_INTERNAL_2dec8864_4_k_cu_410d0aa44cuda3std3__45__cpo6cbeginE[1];
.global .align 1 .b8 _ZN34_INTERNAL_2dec8864_4_k_cu_410d0aa44cuda3std3__45__cpo4cendE[1];
.global .align 1 .b8 _ZN34_INTERNAL_2dec8864_4_k_cu_410d0aa44cuda3std3__45__cpo6rbeginE[1];
.global .align 1 .b8 _ZN34_INTERNAL_2dec8864_4_k_cu_410d0aa44cuda3std3__45__cpo4rendE[1];
.global .align 1 .b8 _ZN34_INTERNAL_2dec8864_4_k_cu_410d0aa44cuda3std3__45__cpo7crbeginE[1];
.global .align 1 .b8 _ZN34_INTERNAL_2dec8864_4_k_cu_410d0aa44cuda3std3__45__cpo5crendE[1];
.global .align 1 .b8 _ZN34_INTERNAL_2dec8864_4_k_cu_410d0aa44cuda3std3__436_GLOBAL__N__2dec8864_4_k_cu_410d0aa46ignoreE[1];
.global .align 1 .b8 _ZN34_INTERNAL_2dec8864_4_k_cu_410d0aa44cuda3std3__419piecewise_constructE[1];
.global .align 1 .b8 _ZN34_INTERNAL_2dec8864_4_k_cu_410d0aa44cuda3std3__48in_placeE[1];
.global .align 1 .b8 _ZN34_INTERNAL_2dec8864_4_k_cu_410d0aa44cuda3std3__420unreachable_sentinelE[1];
.global .align 1 .b8 _ZN34_INTERNAL_2dec8864_4_k_cu_410d0aa44cuda3std3__47nulloptE[1];
.global .align 1 .b8 _ZN34_INTERNAL_2dec8864_4_k_cu_410d0aa44cuda3std3__48unexpectE[1];
.global .align 1 .b8 _ZN34_INTERNAL_2dec8864_4_k_cu_410d0aa44cuda3std6ranges3__45__cpo4swapE[1];
.global .align 1 .b8 _ZN34_INTERNAL_2dec8864_4_k_cu_410d0aa44cuda3std6ranges3__45__cpo9iter_moveE[1];
.global .align 1 .b8 _ZN34_INTERNAL_2dec8864_4_k_cu_410d0aa44cuda3std6ranges3__45__cpo5beginE[1];
.global .align 1 .b8 _ZN34_INTERNAL_2dec8864_4_k_cu_410d0aa44cuda3std6ranges3__45__cpo3endE[1];
.global .align 1 .b8 _ZN34_INTERNAL_2dec8864_4_k_cu_410d0aa44cuda3std6ranges3__45__cpo6cbeginE[1];
.global .align 1 .b8 _ZN34_INTERNAL_2dec8864_4_k_cu_410d0aa44cuda3std6ranges3__45__cpo4cendE[1];
.global .align 1 .b8 _ZN34_INTERNAL_2dec8864_4_k_cu_410d0aa44cuda3std6ranges3__45__cpo7advanceE[1];
.global .align 1 .b8 _ZN34_INTERNAL_2dec8864_4_k_cu_410d0aa44cuda3std6ranges3__45__cpo9iter_swapE[1];
.global .align 1 .b8 _ZN34_INTERNAL_2dec8864_4_k_cu_410d0aa44cuda3std6ranges3__45__cpo4nextE[1];
.global .align 1 .b8 _ZN34_INTERNAL_2dec8864_4_k_cu_410d0aa44cuda3std6ranges3__45__cpo4prevE[1];
.global .align 1 .b8 _ZN34_INTERNAL_2dec8864_4_k_cu_410d0aa44cuda3std6ranges3__45__cpo4dataE[1];
.global .align 1 .b8 _ZN34_INTERNAL_2dec8864_4_k_cu_410d0aa44cuda3std6ranges3__45__cpo5cdataE[1];
.global .align 1 .b8 _ZN34_INTERNAL_2dec8864_4_k_cu_410d0aa44cuda3std6ranges3__45__cpo4sizeE[1];
.global .align 1 .b8 _ZN34_INTERNAL_2dec8864_4_k_cu_410d0aa44cuda3std6ranges3__45__cpo5ssizeE[1];
.global .align 1 .b8 _ZN34_INTERNAL_2dec8864_4_k_cu_410d0aa44cuda3std6ranges3__45__cpo8distanceE[1];
.global .align 1 .b8 _ZN34_INTERNAL_2dec8864_4_k_cu_410d0aa46thrust24THRUST_300001_SM_1000_NS8cuda_cub3parE[1];
.global .align 1 .b8 _ZN34_INTERNAL_2dec8864_4_k_cu_410d0aa46thrust24THRUST_300001_SM_1000_NS8cuda_cub10par_nosyncE[1];
.global .align 1 .b8 _ZN34_INTERNAL_2dec8864_4_k_cu_410d0aa46thrust24THRUST_300001_SM_1000_NS6system6detail10sequential3seqE[1];
.global .align 1 .b8 _ZN34_INTERNAL_2dec8864_4_k_cu_410d0aa46thrust24THRUST_300001_SM_1000_NS12placeholders2_1E[1];
.global .align 1 .b8 _ZN34_INTERNAL_2dec8864_4_k_cu_410d0aa46thrust24THRUST_300001_SM_1000_NS12placeholders2_2E[1];
.global .align 1 .b8 _ZN34_INTERNAL_2dec8864_4_k_cu_410d0aa46thrust24THRUST_300001_SM_1000_NS12placeholders2_3E[1];
.global .align 1 .b8 _ZN34_INTERNAL_2dec8864_4_k_cu_410d0aa46thrust24THRUST_300001_SM_1000_NS12placeholders2_4E[1];
.global .align 1 .b8 _ZN34_INTERNAL_2dec8864_4_k_cu_410d0aa46thrust24THRUST_300001_SM_1000_NS12placeholders2_5E[1];
.global .align 1 .b8 _ZN34_INTERNAL_2dec8864_4_k_cu_410d0aa46thrust24THRUST_300001_SM_1000_NS12placeholders2_6E[1];
.global .align 1 .b8 _ZN34_INTERNAL_2dec8864_4_k_cu_410d0aa46thrust24THRUST_300001_SM_1000_NS12placeholders2_7E[1];
.global .align 1 .b8 _ZN34_INTERNAL_2dec8864_4_k_cu_410d0aa46thrust24THRUST_300001_SM_1000_NS12placeholders2_8E[1];
.global .align 1 .b8 _ZN34_INTERNAL_2dec8864_4_k_cu_410d0aa46thrust24THRUST_300001_SM_1000_NS12placeholders2_9E[1];
.global .align 1 .b8 _ZN34_INTERNAL_2dec8864_4_k_cu_410d0aa46thrust24THRUST_300001_SM_1000_NS12placeholders3_10E[1];
.global .align 1 .b8 _ZN34_INTERNAL_2dec8864_4_k_cu_410d0aa46thrust24THRUST_300001_SM_1000_NS3seqE[1];
.global .align 1 .b8 $str[24] = {65, 65, 65, 65, 65, 65, 65, 32, 37, 100, 32, 37, 100, 32, 37, 100, 32, 37, 100, 32, 37, 100, 10};

.visible .entry _Z8relationPiS_S_S_S_S_(
	.param .u64 .ptr .align 1 _Z8relationPiS_S_S_S_S__param_0,
	.param .u64 .ptr .align 1 _Z8relationPiS_S_S_S_S__param_1,
	.param .u64 .ptr .align 1 _Z8relationPiS_S_S_S_S__param_2,
	.param .u64 .ptr .align 1 _Z8relationPiS_S_S_S_S__param_3,
	.param .u64 .ptr .align 1 _Z8relationPiS_S_S_S_S__param_4,
	.param .u64 .ptr .align 1 _Z8relationPiS_S_S_S_S__param_5
)
{
	.reg .pred 	%p<6>;
	.reg .b32 	%r<21>;
	.reg .b64 	%rd<19>;

	ld.param.u64 	%rd9, [_Z8relationPiS_S_S_S_S__param_0];
	ld.param.u64 	%rd7, [_Z8relationPiS_S_S_S_S__param_1];
	ld.param.u64 	%rd8, [_Z8relationPiS_S_S_S_S__param_2];
	ld.param.u64 	%rd10, [_Z8relationPiS_S_S_S_S__param_3];
	ld.param.u64 	%rd11, [_Z8relationPiS_S_S_S_S__param_4];
	ld.param.u64 	%rd12, [_Z8relationPiS_S_S_S_S__param_5];
	cvta.to.global.u64 	%rd1, %rd10;
	cvta.to.global.u64 	%rd13, %rd11;
	cvta.to.global.u64 	%rd14, %rd9;
	cvta.to.global.u64 	%rd2, %rd12;
	mov.u32 	%r5, %tid.x;
	mov.u32 	%r6, %ctaid.x;
	mov.u32 	%r7, %ntid.x;
	mad.lo.s32 	%r1, %r6, %r7, %r5;
	ld.global.u32 	%r8, [%rd2];
	add.s32 	%r9, %r8, %r1;
	mul.wide.s32 	%rd15, %r9, 4;
	add.s64 	%rd16, %rd14, %rd15;
	ld.global.u32 	%r2, [%rd16];
	ld.global.u32 	%r10, [%rd13];
	setp.ge.s32 	%p1, %r9, %r10;
	@%p1 bra 	$L__BB0_8;
	ld.global.u32 	%r11, [%rd1];
	setp.lt.s32 	%p2, %r11, 1;
	@%p2 bra 	$L__BB0_8;
	cvta.to.global.u64 	%rd3, %rd7;
	cvta.to.global.u64 	%rd4, %rd8;
	mov.b32 	%r20, 0;
$L__BB0_3:
	mul.wide.u32 	%rd17, %r20, 4;
	add.s64 	%rd5, %rd3, %rd17;
	ld.global.u32 	%r13, [%rd5];
	setp.ne.s32 	%p3, %r13, %r2;
	@%p3 bra 	$L__BB0_5;
	ld.global.u32 	%r14, [%rd2];
	add.s32 	%r15, %r14, %r1;
	st.global.u32 	[%rd5], %r15;
$L__BB0_5:
	add.s64 	%rd6, %rd4, %rd17;
	ld.global.u32 	%r16, [%rd6];
	setp.ne.s32 	%p4, %r16, %r2;
	@%p4 bra 	$L__BB0_7;
	ld.global.u32 	%r17, [%rd2];
	add.s32 	%r18, %r17, %r1;
	st.global.u32 	[%rd6], %r18;
$L__BB0_7:
	add.s32 	%r20, %r20, 1;
	ld.global.u32 	%r19, [%rd1];
	setp.lt.s32 	%p5, %r20, %r19;
	@%p5 bra 	$L__BB0_3;
$L__BB0_8:
	ret;

}
	// .globl	_Z18search_first_levelPiS_S_S_S_S_S_S_S_S_S_S_S_
.visible .entry _Z18search_first_levelPiS_S_S_S_S_S_S_S_S_S_S_S_(
	.param .u64 .ptr .align 1 _Z18search_first_levelPiS_S_S_S_S_S_S_S_S_S_S_S__param_0,
	.param .u64 .ptr .align 1 _Z18search_first_levelPiS_S_S_S_S_S_S_S_S_S_S_S__param_1,
	.param .u64 .ptr .align 1 _Z18search_first_levelPiS_S_S_S_S_S_S_S_S_S_S_S__param_2,
	.param .u64 .ptr .align 1 _Z18search_first_levelPiS_S_S_S_S_S_S_S_S_S_S_S__param_3,
	.param .u64 .ptr .align 1 _Z18search_first_levelPiS_S_S_S_S_S_S_S_S_S_S_S__param_4,
	.param .u64 .ptr .align 1 _Z18search_first_levelPiS_S_S_S_S_S_S_S_S_S_S_S__param_5,
	.param .u64 .ptr .align 1 _Z18search_first_levelPiS_S_S_S_S_S_S_S_S_S_S_S__param_6,
	.param .u64 .ptr .align 1 _Z18search_first_levelPiS_S_S_S_S_S_S_S_S_S_S_S__param_7,
	.param .u64 .ptr .align 1 _Z18search_first_levelPiS_S_S_S_S_S_S_S_S_S_S_S__param_8,
	.param .u64 .ptr .align 1 _Z18search_first_levelPiS_S_S_S_S_S_S_S_S_S_S_S__param_9,
	.param .u64 .ptr .align 1 _Z18search_first_levelPiS_S_S_S_S_S_S_S_S_S_S_S__param_10,
	.param .u64 .ptr .align 1 _Z18search_first_levelPiS_S_S_S_S_S_S_S_S_S_S_S__param_11,
	.param .u64 .ptr .align 1 _Z18search_first_levelPiS_S_S_S_S_S_S_S_S_S_S_S__param_12
)
{
	.reg .pred 	%p<6>;
	.reg .b32 	%r<61>;
	.reg .b64 	%rd<50>;

	ld.param.u64 	%rd14, [_Z18search_first_levelPiS_S_S_S_S_S_S_S_S_S_S_S__param_2];
	ld.param.u64 	%rd15, [_Z18search_first_levelPiS_S_S_S_S_S_S_S_S_S_S_S__param_3];
	ld.param.u64 	%rd16, [_Z18search_first_levelPiS_S_S_S_S_S_S_S_S_S_S_S__param_5];
	ld.param.u64 	%rd17, [_Z18search_first_levelPiS_S_S_S_S_S_S_S_S_S_S_S__param_6];
	ld.param.u64 	%rd18, [_Z18search_first_levelPiS_S_S_S_S_S_S_S_S_S_S_S__param_7];
	ld.param.u64 	%rd12, [_Z18search_first_levelPiS_S_S_S_S_S_S_S_S_S_S_S__param_8];
	ld.param.u64 	%rd13, [_Z18search_first_levelPiS_S_S_S_S_S_S_S_S_S_S_S__param_9];
	ld.param.u64 	%rd19, [_Z18search_first_levelPiS_S_S_S_S_S_S_S_S_S_S_S__param_10];
	ld.param.u64 	%rd20, [_Z18search_first_levelPiS_S_S_S_S_S_S_S_S_S_S_S__param_11];
	ld.param.u64 	%rd21, [_Z18search_first_levelPiS_S_S_S_S_S_S_S_S_S_S_S__param_12];
	cvta.to.global.u64 	%rd1, %rd20;
	cvta.to.global.u64 	%rd2, %rd19;
	cvta.to.global.u64 	%rd3, %rd15;
	cvta.to.global.u64 	%rd4, %rd16;
	cvta.to.global.u64 	%rd5, %rd14;
	cvta.to.global.u64 	%rd6, %rd18;
	cvta.to.global.u64 	%rd7, %rd17;
	cvta.to.global.u64 	%rd8, %rd21;
	mov.u32 	%r19, %tid.x;
	mov.u32 	%r20, %ctaid.x;
	mov.u32 	%r21, %ntid.x;
	mad.lo.s32 	%r1, %r20, %r21, %r19;
	ld.global.u32 	%r59, [%rd8];
	add.s32 	%r22, %r59, %r1;
	ld.global.u32 	%r23, [%rd7];
	setp.ge.s32 	%p1, %r22, %r23;
	@%p1 bra 	$L__BB1_11;
	ld.global.u32 	%r25, [%rd6];
	setp.lt.s32 	%p2, %r25, 1;
	mov.b32 	%r58, 0;
	@%p2 bra 	$L__BB1_10;
	ld.param.u64 	%rd49, [_Z18search_first_levelPiS_S_S_S_S_S_S_S_S_S_S_S__param_1];
	cvta.to.global.u64 	%rd9, %rd49;
	mov.b32 	%r53, 0;
	mov.u32 	%r58, %r53;
$L__BB1_3:
	mul.wide.u32 	%rd22, %r53, 4;
	add.s64 	%rd10, %rd9, %rd22;
	ld.global.u32 	%r27, [%rd10];
	ld.global.u32 	%r55, [%rd8];
	add.s32 	%r28, %r55, %r1;
	setp.eq.s32 	%p3, %r27, %r28;
	@%p3 bra 	$L__BB1_5;
	mul.wide.u32 	%rd23, %r53, 4;
	add.s64 	%rd24, %rd5, %rd23;
	ld.global.u32 	%r56, [%rd24];
	bra.uni 	$L__BB1_6;
$L__BB1_5:
	mul.wide.u32 	%rd25, %r53, 4;
	add.s64 	%rd26, %rd5, %rd25;
	ld.global.u32 	%r29, [%rd26];
	ld.global.u32 	%r30, [%rd7];
	mad.lo.s32 	%r31, %r30, %r1, %r29;
	mul.wide.s32 	%rd27, %r31, 4;
	add.s64 	%rd28, %rd4, %rd27;
	st.global.u32 	[%rd28], %r29;
	ld.global.u32 	%r32, [%rd7];
	mad.lo.s32 	%r33, %r32, %r1, %r58;
	mul.wide.s32 	%rd29, %r33, 4;
	add.s64 	%rd30, %rd3, %rd29;
	st.global.u32 	[%rd30], %r29;
	ld.global.u32 	%r56, [%rd26];
	ld.global.u32 	%r34, [%rd8];
	add.s32 	%r35, %r34, %r1;
	mul.wide.s32 	%rd31, %r35, 4;
	add.s64 	%rd32, %rd2, %rd31;
	ld.global.u32 	%r36, [%rd32];
	add.s32 	%r37, %r36, %r58;
	mul.wide.s32 	%rd33, %r37, 4;
	add.s64 	%rd34, %rd1, %rd33;
	st.global.u32 	[%rd34], %r56;
	add.s32 	%r58, %r58, 1;
	ld.global.u32 	%r55, [%rd8];
$L__BB1_6:
	add.s32 	%r38, %r55, %r1;
	setp.ne.s32 	%p4, %r56, %r38;
	@%p4 bra 	$L__BB1_8;
	ld.global.u32 	%r39, [%rd10];
	ld.global.u32 	%r40, [%rd7];
	mad.lo.s32 	%r41, %r40, %r1, %r39;
	mul.wide.s32 	%rd35, %r41, 4;
	add.s64 	%rd36, %rd4, %rd35;
	st.global.u32 	[%rd36], %r39;
	ld.global.u32 	%r42, [%rd7];
	mad.lo.s32 	%r43, %r42, %r1, %r58;
	mul.wide.s32 	%rd37, %r43, 4;
	add.s64 	%rd38, %rd3, %rd37;
	st.global.u32 	[%rd38], %r39;
	ld.global.u32 	%r44, [%rd10];
	ld.global.u32 	%r45, [%rd8];
	add.s32 	%r46, %r45, %r1;
	mul.wide.s32 	%rd39, %r46, 4;
	add.s64 	%rd40, %rd2, %rd39;
	ld.global.u32 	%r47, [%rd40];
	add.s32 	%r48, %r47, %r58;
	mul.wide.s32 	%rd41, %r48, 4;
	add.s64 	%rd42, %rd1, %rd41;
	st.global.u32 	[%rd42], %r44;
	add.s32 	%r58, %r58, 1;
$L__BB1_8:
	add.s32 	%r53, %r53, 1;
	ld.global.u32 	%r49, [%rd6];
	setp.lt.s32 	%p5, %r53, %r49;
	@%p5 bra 	$L__BB1_3;
	ld.global.u32 	%r59, [%rd8];
$L__BB1_10:
	add.s32 	%r50, %r59, %r1;
	cvta.to.global.u64 	%rd43, %rd12;
	mul.wide.s32 	%rd44, %r50, 4;
	add.s64 	%rd45, %rd43, %rd44;
	st.global.u32 	[%rd45], %r58;
	ld.global.u32 	%r51, [%rd8];
	add.s32 	%r52, %r51, %r1;
	cvta.to.global.u64 	%rd46, %rd13;
	mul.wide.s32 	%rd47, %r52, 4;
	add.s64 	%rd48, %rd46, %rd47;
	st.global.u32 	[%rd48], %r58;
$L__BB1_11:
	ret;

}
	// .globl	_Z18search_other_levelPiS_S_S_S_S_S_S_S_S_S_S_S_
.visible .entry _Z18search_other_levelPiS_S_S_S_S_S_S_S_S_S_S_S_(
	.param .u64 .ptr .align 1 _Z18search_other_levelPiS_S_S_S_S_S_S_S_S_S_S_S__param_0,
	.param .u64 .ptr .align 1 _Z18search_other_levelPiS_S_S_S_S_S_S_S_S_S_S_S__param_1,
	.param .u64 .ptr .align 1 _Z18search_other_levelPiS_S_S_S_S_S_S_S_S_S_S_S__param_2,
	.param .u64 .ptr .align 1 _Z18search_other_levelPiS_S_S_S_S_S_S_S_S_S_S_S__param_3,
	.param .u64 .ptr .align 1 _Z18search_other_levelPiS_S_S_S_S_S_S_S_S_S_S_S__param_4,
	.param .u64 .ptr .align 1 _Z18search_other_levelPiS_S_S_S_S_S_S_S_S_S_S_S__param_5,
	.param .u64 .ptr .align 1 _Z18search_other_levelPiS_S_S_S_S_S_S_S_S_S_S_S__param_6,
	.param .u64 .ptr .align 1 _Z18search_other_levelPiS_S_S_S_S_S_S_S_S_S_S_S__param_7,
	.param .u64 .ptr .align 1 _Z18search_other_levelPiS_S_S_S_S_S_S_S_S_S_S_S__param_8,
	.param .u64 .ptr .align 1 _Z18search_other_levelPiS_S_S_S_S_S_S_S_S_S_S_S__param_9,
	.param .u64 .ptr .align 1 _Z18search_other_levelPiS_S_S_S_S_S_S_S_S_S_S_S__param_10,
	.param .u64 .ptr .align 1 _Z18search_other_levelPiS_S_S_S_S_S_S_S_S_S_S_S__param_11,
	.param .u64 .ptr .align 1 _Z18search_other_levelPiS_S_S_S_S_S_S_S_S_S_S_S__param_12
)
{
	.local .align 8 .b8 	__local_depot2[24];
	.reg .b64 	%SP;
	.reg .b64 	%SPL;
	.reg .pred 	%p<11>;
	.reg .b32 	%r<56>;
	.reg .b64 	%rd<51>;

	mov.u64 	%SPL, __local_depot2;
	cvta.local.u64 	%SP, %SPL;
	ld.param.u64 	%rd18, [_Z18search_other_levelPiS_S_S_S_S_S_S_S_S_S_S_S__param_2];
	ld.param.u64 	%rd19, [_Z18search_other_levelPiS_S_S_S_S_S_S_S_S_S_S_S__param_5];
	ld.param.u64 	%rd20, [_Z18search_other_levelPiS_S_S_S_S_S_S_S_S_S_S_S__param_11];
	ld.param.u64 	%rd21, [_Z18search_other_levelPiS_S_S_S_S_S_S_S_S_S_S_S__param_12];
	cvta.to.global.u64 	%rd1, %rd18;
	cvta.to.global.u64 	%rd2, %rd19;
	cvta.to.global.u64 	%rd3, %rd21;
	cvta.to.global.u64 	%rd4, %rd20;
	mov.u32 	%r20, %tid.x;
	mov.u32 	%r21, %ctaid.x;
	mov.u32 	%r22, %ntid.x;
	ld.global.u32 	%r23, [%rd4];
	mad.lo.s32 	%r24, %r21, %r22, %r20;
	add.s32 	%r1, %r24, %r23;
	ld.global.u32 	%r25, [%rd3];
	setp.ge.s32 	%p1, %r24, %r25;
	@%p1 bra 	$L__BB2_12;
	ld.param.u64 	%rd48, [_Z18search_other_levelPiS_S_S_S_S_S_S_S_S_S_S_S__param_8];
	ld.param.u64 	%rd47, [_Z18search_other_levelPiS_S_S_S_S_S_S_S_S_S_S_S__param_7];
	cvta.to.global.u64 	%rd22, %rd48;
	cvta.to.global.u64 	%rd23, %rd47;
	mul.wide.s32 	%rd24, %r1, 4;
	add.s64 	%rd25, %rd23, %rd24;
	ld.global.u32 	%r52, [%rd25];
	add.s64 	%rd5, %rd22, %rd24;
	ld.global.u32 	%r3, [%rd5];
	st.global.u32 	[%rd25], %r3;
	setp.ge.s32 	%p2, %r52, %r3;
	@%p2 bra 	$L__BB2_12;
	ld.param.u64 	%rd50, [_Z18search_other_levelPiS_S_S_S_S_S_S_S_S_S_S_S__param_10];
	ld.param.u64 	%rd45, [_Z18search_other_levelPiS_S_S_S_S_S_S_S_S_S_S_S__param_4];
	ld.param.u64 	%rd44, [_Z18search_other_levelPiS_S_S_S_S_S_S_S_S_S_S_S__param_3];
	cvta.to.global.u64 	%rd6, %rd50;
	cvta.to.global.u64 	%rd7, %rd45;
	cvta.to.global.u64 	%rd8, %rd44;
$L__BB2_3:
	ld.global.u32 	%r26, [%rd4];
	sub.s32 	%r27, %r1, %r26;
	ld.global.u32 	%r28, [%rd2];
	mad.lo.s32 	%r29, %r27, %r28, %r52;
	mul.wide.s32 	%rd26, %r29, 4;
	add.s64 	%rd27, %rd1, %rd26;
	ld.global.u32 	%r5, [%rd27];
	setp.eq.s32 	%p3, %r5, -1;
	@%p3 bra 	$L__BB2_12;
	ld.param.u64 	%rd46, [_Z18search_other_levelPiS_S_S_S_S_S_S_S_S_S_S_S__param_6];
	cvta.to.global.u64 	%rd28, %rd46;
	mul.wide.s32 	%rd29, %r5, 4;
	add.s64 	%rd9, %rd28, %rd29;
	ld.global.u32 	%r30, [%rd9];
	setp.lt.s32 	%p4, %r30, 1;
	@%p4 bra 	$L__BB2_11;
	mov.b32 	%r53, 0;
$L__BB2_6:
	ld.param.u64 	%rd49, [_Z18search_other_levelPiS_S_S_S_S_S_S_S_S_S_S_S__param_9];
	cvta.to.global.u64 	%rd30, %rd49;
	mul.wide.s32 	%rd31, %r5, 4;
	add.s64 	%rd32, %rd30, %rd31;
	ld.global.u32 	%r32, [%rd32];
	add.s32 	%r33, %r32, %r53;
	mul.wide.s32 	%rd33, %r33, 4;
	add.s64 	%rd34, %rd6, %rd33;
	ld.global.u32 	%r7, [%rd34];
	ld.global.u32 	%r55, [%rd4];
	sub.s32 	%r9, %r1, %r55;
	ld.global.u32 	%r54, [%rd2];
	mad.lo.s32 	%r11, %r9, %r54, %r7;
	ld.global.u32 	%r12, [%rd3];
	mul.lo.s32 	%r13, %r12, %r54;
	setp.le.s32 	%p5, %r11, %r13;
	@%p5 bra 	$L__BB2_8;
	add.u64 	%rd35, %SP, 0;
	add.u64 	%rd36, %SPL, 0;
	st.local.v2.u32 	[%rd36], {%r7, %r11};
	st.local.v2.u32 	[%rd36+8], {%r13, %r9};
	st.local.u32 	[%rd36+16], %r12;
	mov.u64 	%rd37, $str;
	cvta.global.u64 	%rd38, %rd37;
	{ // callseq 0, 0
	.param .b64 param0;
	st.param.b64 	[param0], %rd38;
	.param .b64 param1;
	st.param.b64 	[param1], %rd35;
	.param .b32 retval0;
	call.uni (retval0), 
	vprintf, 
	(
	param0, 
	param1
	);
	ld.param.b32 	%r34, [retval0];
	} // callseq 0
	ld.global.u32 	%r55, [%rd4];
	ld.global.u32 	%r54, [%rd2];
$L__BB2_8:
	sub.s32 	%r36, %r1, %r55;
	mad.lo.s32 	%r37, %r36, %r54, %r7;
	mul.wide.s32 	%rd39, %r37, 4;
	add.s64 	%rd10, %rd7, %rd39;
	ld.global.u32 	%r38, [%rd10];
	setp.ne.s32 	%p6, %r38, -1;
	setp.eq.s32 	%p7, %r7, %r1;
	or.pred  	%p8, %p7, %p6;
	@%p8 bra 	$L__BB2_10;
	st.global.u32 	[%rd10], %r7;
	ld.global.u32 	%r39, [%rd4];
	sub.s32 	%r40, %r1, %r39;
	ld.global.u32 	%r41, [%rd2];
	ld.global.u32 	%r42, [%rd5];
	mad.lo.s32 	%r43, %r40, %r41, %r42;
	mul.wide.s32 	%rd40, %r43, 4;
	add.s64 	%rd41, %rd1, %rd40;
	st.global.u32 	[%rd41], %r7;
	ld.global.u32 	%r44, [%rd4];
	sub.s32 	%r45, %r1, %r44;
	ld.global.u32 	%r46, [%rd2];
	ld.global.u32 	%r47, [%rd5];
	mad.lo.s32 	%r48, %r45, %r46, %r47;
	mul.wide.s32 	%rd42, %r48, 4;
	add.s64 	%rd43, %rd8, %rd42;
	st.global.u32 	[%rd43], %r52;
	ld.global.u32 	%r49, [%rd5];
	add.s32 	%r50, %r49, 1;
	st.global.u32 	[%rd5], %r50;
$L__BB2_10:
	add.s32 	%r53, %r53, 1;
	ld.global.u32 	%r51, [%rd9];
	setp.lt.s32 	%p9, %r53, %r51;
	@%p9 bra 	$L__BB2_6;
$L__BB2_11:
	add.s32 	%r52, %r52, 1;
	setp.ne.s32 	%p10, %r52, %r3;
	@%p10 bra 	$L__BB2_3;
$L__BB2_12:
	ret;

}
	// .globl	_Z4findPiS_S_S_S_S_S_S_S_
.visible .entry _Z4findPiS_S_S_S_S_S_S_S_(
	.param .u64 .ptr .align 1 _Z4findPiS_S_S_S_S_S_S_S__param_0,
	.param .u64 .ptr .align 1 _Z4findPiS_S_S_S_S_S_S_S__param_1,
	.param .u64 .ptr .align 1 _Z4findPiS_S_S_S_S_S_S_S__param_2,
	.param .u64 .ptr .align 1 _Z4findPiS_S_S_S_S_S_S_S__param_3,
	.param .u64 .ptr .align 1 _Z4findPiS_S_S_S_S_S_S_S__param_4,
	.param .u64 .ptr .align 1 _Z4findPiS_S_S_S_S_S_S_S__param_5,
	.param .u64 .ptr .align 1 _Z4findPiS_S_S_S_S_S_S_S__param_6,
	.param .u64 .ptr .align 1 _Z4findPiS_S_S_S_S_S_S_S__param_7,
	.param .u64 .ptr .align 1 _Z4findPiS_S_S_S_S_S_S_S__param_8
)
{
	.reg .pred 	%p<6>;
	.reg .b32 	%r<25>;
	.reg .b64 	%rd<33>;

	ld.param.u64 	%rd7, [_Z4findPiS_S_S_S_S_S_S_S__param_1];
	ld.param.u64 	%rd9, [_Z4findPiS_S_S_S_S_S_S_S__param_2];
	ld.param.u64 	%rd10, [_Z4findPiS_S_S_S_S_S_S_S__param_3];
	ld.param.u64 	%rd11, [_Z4findPiS_S_S_S_S_S_S_S__param_4];
	ld.param.u64 	%rd12, [_Z4findPiS_S_S_S_S_S_S_S__param_5];
	ld.param.u64 	%rd13, [_Z4findPiS_S_S_S_S_S_S_S__param_6];
	ld.param.u64 	%rd8, [_Z4findPiS_S_S_S_S_S_S_S__param_7];
	ld.param.u64 	%rd14, [_Z4findPiS_S_S_S_S_S_S_S__param_8];
	cvta.to.global.u64 	%rd1, %rd12;
	cvta.to.global.u64 	%rd2, %rd13;
	cvta.to.global.u64 	%rd3, %rd10;
	cvta.to.global.u64 	%rd4, %rd9;
	cvta.to.global.u64 	%rd15, %rd11;
	cvta.to.global.u64 	%rd16, %rd14;
	mov.u32 	%r9, %tid.x;
	mov.u32 	%r10, %ctaid.x;
	mov.u32 	%r11, %ntid.x;
	ld.global.u32 	%r12, [%rd16];
	mad.lo.s32 	%r13, %r10, %r11, %r9;
	add.s32 	%r1, %r13, %r12;
	ld.global.u32 	%r14, [%rd15];
	setp.ge.s32 	%p1, %r1, %r14;
	@%p1 bra 	$L__BB3_5;
	ld.param.u64 	%rd32, [_Z4findPiS_S_S_S_S_S_S_S__param_0];
	cvta.to.global.u64 	%rd17, %rd32;
	mul.wide.s32 	%rd18, %r1, 4;
	add.s64 	%rd5, %rd4, %rd18;
	ld.global.u32 	%r2, [%rd5];
	ld.global.u32 	%r15, [%rd17];
	setp.ne.s32 	%p2, %r2, %r15;
	@%p2 bra 	$L__BB3_5;
	cvta.to.global.u64 	%rd19, %rd7;
	mul.wide.s32 	%rd20, %r2, 4;
	add.s64 	%rd21, %rd19, %rd20;
	ld.global.u32 	%r16, [%rd21];
	setp.eq.s32 	%p3, %r16, -1;
	@%p3 bra 	$L__BB3_5;
	cvta.to.global.u64 	%rd22, %rd8;
	mov.b32 	%r17, 1;
	st.global.u32 	[%rd22], %r17;
	add.s64 	%rd24, %rd3, %rd18;
	ld.global.u32 	%r24, [%rd24];
	ld.global.u32 	%r18, [%rd5];
	ld.global.u32 	%r19, [%rd2];
	mul.wide.s32 	%rd25, %r19, 4;
	add.s64 	%rd26, %rd1, %rd25;
	st.global.u32 	[%rd26], %r18;
	ld.global.u32 	%r20, [%rd2];
	add.s32 	%r23, %r20, 1;
	st.global.u32 	[%rd2], %r23;
	setp.eq.s32 	%p4, %r24, -1;
	@%p4 bra 	$L__BB3_5;
$L__BB3_4:
	mul.wide.s32 	%rd27, %r24, 4;
	add.s64 	%rd28, %rd4, %rd27;
	ld.global.u32 	%r21, [%rd28];
	mul.wide.s32 	%rd29, %r23, 4;
	add.s64 	%rd30, %rd1, %rd29;
	st.global.u32 	[%rd30], %r21;
	add.s64 	%rd31, %rd3, %rd27;
	ld.global.u32 	%r24, [%rd31];
	ld.global.u32 	%r22, [%rd2];
	add.s32 	%r23, %r22, 1;
	st.global.u32 	[%rd2], %r23;
	setp.ne.s32 	%p5, %r24, -1;
	@%p5 bra 	$L__BB3_4;
$L__BB3_5:
	ret;

}
	// .globl	_ZN3cub18CUB_300001_SM_10006detail11EmptyKernelIvEEvv
.visible .entry _ZN3cub18CUB_300001_SM_10006detail11EmptyKernelIvEEvv()
{


	ret;

}
	// .globl	_ZN3cub18CUB_300001_SM_10006detail8for_each13static_kernelINS2_12policy_hub_t12policy_500_tEmN6thrust24THRUST_300001_SM_1000_NS8cuda_cub6__fill7functorINS7_6detail15normal_iteratorINS7_10device_ptrIiEEEEiEEEEvT0_T1_
.visible .entry _ZN3cub18CUB_300001_SM_10006detail8for_each13static_kernelINS2_12policy_hub_t12policy_500_tEmN6thrust24THRUST_300001_SM_1000_NS8cuda_cub6__fill7functorINS7_6detail15normal_iteratorINS7_10device_ptrIiEEEEiEEEEvT0_T1_(
	.param .u64 _ZN3cub18CUB_300001_SM_10006detail8for_each13static_kernelINS2_12policy_hub_t12policy_500_tEmN6thrust24THRUST_300001_SM_1000_NS8cuda_cub6__fill7functorINS7_6detail15normal_iteratorINS7_10device_ptrIiEEEEiEEEEvT0_T1__param_0,
	.param .align 8 .b8 _ZN3cub18CUB_300001_SM_10006detail8for_each13static_kernelINS2_12policy_hub_t12policy_500_tEmN6thrust24THRUST_300001_SM_1000_NS8cuda_cub6__fill7functorINS7_6detail15normal_iteratorINS7_10device_ptrIiEEEEiEEEEvT0_T1__param_1[16]
)
.maxntid 256
{
	.reg .pred 	%p<4>;
	.reg .b16 	%rs<5>;
	.reg .b32 	%r<12>;
	.reg .b64 	%rd<16>;

	ld.param.u32 	%r3, [_ZN3cub18CUB_300001_SM_10006detail8for_each13static_kernelINS2_12policy_hub_t12policy_500_tEmN6thrust24THRUST_300001_SM_1000_NS8cuda_cub6__fill7functorINS7_6detail15normal_iteratorINS7_10device_ptrIiEEEEiEEEEvT0_T1__param_1+8];
	ld.param.u64 	%rd4, [_ZN3cub18CUB_300001_SM_10006detail8for_each13static_kernelINS2_12policy_hub_t12policy_500_tEmN6thrust24THRUST_300001_SM_1000_NS8cuda_cub6__fill7functorINS7_6detail15normal_iteratorINS7_10device_ptrIiEEEEiEEEEvT0_T1__param_1];
	ld.param.u64 	%rd5, [_ZN3cub18CUB_300001_SM_10006detail8for_each13static_kernelINS2_12policy_hub_t12policy_500_tEmN6thrust24THRUST_300001_SM_1000_NS8cuda_cub6__fill7functorINS7_6detail15normal_iteratorINS7_10device_ptrIiEEEEiEEEEvT0_T1__param_0];
	mov.u32 	%r9, %ctaid.x;
	mul.wide.u32 	%rd1, %r9, 512;
	sub.s64 	%rd2, %rd5, %rd1;
	setp.lt.u64 	%p1, %rd2, 512;
	@%p1 bra 	$L__BB5_2;
	mov.u32 	%r11, %tid.x;
	cvta.to.global.u64 	%rd11, %rd4;
	cvt.u64.u32 	%rd12, %r11;
	add.s64 	%rd13, %rd1, %rd12;
	shl.b64 	%rd14, %rd13, 2;
	add.s64 	%rd15, %rd11, %rd14;
	st.global.u32 	[%rd15], %r3;
	st.global.u32 	[%rd15+1024], %r3;
	bra.uni 	$L__BB5_6;
$L__BB5_2:
	cvta.to.global.u64 	%rd6, %rd4;
	mov.u32 	%r2, %tid.x;
	cvt.u64.u32 	%rd7, %r2;
	setp.le.u64 	%p2, %rd2, %rd7;
	add.s64 	%rd8, %rd1, %rd7;
	shl.b64 	%rd9, %rd8, 2;
	add.s64 	%rd3, %rd6, %rd9;
	@%p2 bra 	$L__BB5_4;
	st.global.u32 	[%rd3], %r3;
$L__BB5_4:
	add.s32 	%r10, %r2, 256;
	cvt.u64.u32 	%rd10, %r10;
	setp.le.u64 	%p3, %rd2, %rd10;
	@%p3 bra 	$L__BB5_6;
	st.global.u32 	[%rd3+1024], %r3;
$L__BB5_6:
	ret;

}
	// .globl	_ZN3cub18CUB_300001_SM_10006detail8for_each13static_kernelINS2_12policy_hub_t12policy_500_tEmN6thrust24THRUST_300001_SM_1000_NS8cuda_cub20__uninitialized_fill7functorINS7_10device_ptrIiEEiEEEEvT0_T1_
.visible .entry _ZN3cub18CUB_300001_SM_10006detail8for_each13static_kernelINS2_12policy_hub_t12policy_500_tEmN6thrust24THRUST_300001_SM_1000_NS8cuda_cub20__uninitialized_fill7functorINS7_10device_ptrIiEEiEEEEvT0_T1_(
	.param .u64 _ZN3cub18CUB_300001_SM_10006detail8for_each13static_kernelINS2_12policy_hub_t12policy_500_tEmN6thrust24THRUST_300001_SM_1000_NS8cuda_cub20__uninitialized_fill7functorINS7_10device_ptrIiEEiEEEEvT0_T1__param_0,
	.param .align 8 .b8 _ZN3cub18CUB_300001_SM_10006detail8for_each13static_kernelINS2_12policy_hub_t12policy_500_tEmN6thrust24THRUST_300001_SM_1000_NS8cuda_cub20__uninitialized_fill7functorINS7_10device_ptrIiEEiEEEEvT0_T1__param_1[16]
)
.maxntid 256
{
	.reg .pred 	%p<4>;
	.reg .b16 	%rs<5>;
	.reg .b32 	%r<12>;
	.reg .b64 	%rd<16>;

	ld.param.u32 	%r3, [_ZN3cub18CUB_300001_SM_10006detail8for_each13static_kernelINS2_12policy_hub_t12policy_500_tEmN6thrust24THRUST_300001_SM_1000_NS8cuda_cub20__uninitialized_fill7functorINS7_10device_ptrIiEEiEEEEvT0_T1__param_1+8];
	ld.param.u64 	%rd4, [_ZN3cub18CUB_300001_SM_10006detail8for_each13static_kernelINS2_12policy_hub_t12policy_500_tEmN6thrust24THRUST_300001_SM_1000_NS8cuda_cub20__uninitialized_fill7functorINS7_10device_ptrIiEEiEEEEvT0_T1__param_1];
	ld.param.u64 	%rd5, [_ZN3cub18CUB_300001_SM_10006detail8for_each13static_kernelINS2_12policy_hub_t12policy_500_tEmN6thrust24THRUST_300001_SM_1000_NS8cuda_cub20__uninitialized_fill7functorINS7_10device_ptrIiEEiEEEEvT0_T1__param_0];
	mov.u32 	%r9, %ctaid.x;
	mul.wide.u32 	%rd1, %r9, 512;
	sub.s64 	%rd2, %rd5, %rd1;
	setp.lt.u64 	%p1, %rd2, 512;
	@%p1 bra 	$L__BB6_2;
	mov.u32 	%r11, %tid.x;
	cvta.to.global.u64 	%rd11, %rd4;
	cvt.u64.u32 	%rd12, %r11;
	add.s64 	%rd13, %rd1, %rd12;
	shl.b64 	%rd14, %rd13, 2;
	add.s64 	%rd15, %rd11, %rd14;
	st.global.u32 	[%rd15], %r3;
	st.global.u32 	[%rd15+1024], %r3;
	bra.uni 	$L__BB6_6;
$L__BB6_2:
	cvta.to.global.u64 	%rd6, %rd4;
	mov.u32 	%r2, %tid.x;
	cvt.u64.u32 	%rd7, %r2;
	setp.le.u64 	%p2, %rd2, %rd7;
	add.s64 	%rd8, %rd1, %rd7;
	shl.b64 	%rd9, %rd8, 2;
	add.s64 	%rd3, %rd6, %rd9;
	@%p2 bra 	$L__BB6_4;
	st.global.u32 	[%rd3], %r3;
$L__BB6_4:
	add.s32 	%r10, %r2, 256;
	cvt.u64.u32 	%rd10, %r10;
	setp.le.u64 	%p3, %rd2, %rd10;
	@%p3 bra 	$L__BB6_6;
	st.global.u32 	[%rd3+1024], %r3;
$L__BB6_6:
	ret;

}
	// .globl	_ZN3cub18CUB_300001_SM_10006detail8for_each13static_kernelINS2_12policy_hub_t12policy_500_tElN6thrust24THRUST_300001_SM_1000_NS8cuda_cub6__fill7functorINS7_6detail15normal_iteratorINS7_10device_ptrIiEEEEiEEEEvT0_T1_
.visible .entry _ZN3cub18CUB_300001_SM_10006detail8for_each13static_kernelINS2_12policy_hub_t12policy_500_tElN6thrust24THRUST_300001_SM_1000_NS8cuda_cub6__fill7functorINS7_6detail15normal_iteratorINS7_10device_ptrIiEEEEiEEEEvT0_T1_(
	.param .u64 _ZN3cub18CUB_300001_SM_10006detail8for_each13static_kernelINS2_12policy_hub_t12policy_500_tElN6thrust24THRUST_300001_SM_1000_NS8cuda_cub6__fill7functorINS7_6detail15normal_iteratorINS7_10device_ptrIiEEEEiEEEEvT0_T1__param_0,
	.param .align 8 .b8 _ZN3cub18CUB_300001_SM_10006detail8for_each13static_kernelINS2_12policy_hub_t12policy_500_tElN6thrust24THRUST_300001_SM_1000_NS8cuda_cub6__fill7functorINS7_6detail15normal_iteratorINS7_10device_ptrIiEEEEiEEEEvT0_T1__param_1[16]
)
.maxntid 256
{
	.reg .pred 	%p<4>;
	.reg .b16 	%rs<5>;
	.reg .b32 	%r<12>;
	.reg .b64 	%rd<17>;

	ld.param.u32 	%r3, [_ZN3cub18CUB_300001_SM_10006detail8for_each13static_kernelINS2_12policy_hub_t12policy_500_tElN6thrust24THRUST_300001_SM_1000_NS8cuda_cub6__fill7functorINS7_6detail15normal_iteratorINS7_10device_ptrIiEEEEiEEEEvT0_T1__param_1+8];
	ld.param.u64 	%rd5, [_ZN3cub18CUB_300001_SM_10006detail8for_each13static_kernelINS2_12policy_hub_t12policy_500_tElN6thrust24THRUST_300001_SM_1000_NS8cuda_cub6__fill7functorINS7_6detail15normal_iteratorINS7_10device_ptrIiEEEEiEEEEvT0_T1__param_1];
	ld.param.u64 	%rd6, [_ZN3cub18CUB_300001_SM_10006detail8for_each13static_kernelINS2_12policy_hub_t12policy_500_tElN6thrust24THRUST_300001_SM_1000_NS8cuda_cub6__fill7functorINS7_6detail15normal_iteratorINS7_10device_ptrIiEEEEiEEEEvT0_T1__param_0];
	mov.u32 	%r9, %ctaid.x;
	mul.wide.u32 	%rd1, %r9, 512;
	sub.s64 	%rd2, %rd6, %rd1;
	setp.lt.s64 	%p1, %rd2, 512;
	@%p1 bra 	$L__BB7_2;
	mov.u32 	%r11, %tid.x;
	cvta.to.global.u64 	%rd12, %rd5;
	cvt.u64.u32 	%rd13, %r11;
	add.s64 	%rd14, %rd1, %rd13;
	shl.b64 	%rd15, %rd14, 2;
	add.s64 	%rd16, %rd12, %rd15;
	st.global.u32 	[%rd16], %r3;
	st.global.u32 	[%rd16+1024], %r3;
	bra.uni 	$L__BB7_6;
$L__BB7_2:
	cvta.to.global.u64 	%rd7, %rd5;
	mov.u32 	%r2, %tid.x;
	cvt.s64.s32 	%rd3, %rd2;
	cvt.u64.u32 	%rd8, %r2;
	setp.le.s64 	%p2, %rd3, %rd8;
	add.s64 	%rd9, %rd1, %rd8;
	shl.b64 	%rd10, %rd9, 2;
	add.s64 	%rd4, %rd7, %rd10;
	@%p2 bra 	$L__BB7_4;
	st.global.u32 	[%rd4], %r3;
$L__BB7_4:
	add.s32 	%r10, %r2, 256;
	cvt.u64.u32 	%rd11, %r10;
	setp.le.s64 	%p3, %rd3, %rd11;
	@%p3 bra 	$L__BB7_6;
	st.global.u32 	[%rd4+1024], %r3;
$L__BB7_6:
	ret;

}


// ===== COMPILED SASS (sm_100) =====

	.target	sm_100

	.elftype	@"ET_EXEC"


//--------------------- .note.nv.tkinfo           --------------------------
	.section	.note.nv.tkinfo,"",@"SHT_NOTE"
	.sectionflags	@"SHF_NOTE_NV_TKINFO"
	.tkinfo
        /*0018*/ 	.word	0x00000002
        /*0030*/ 	.string	""
        /*0030*/ 	.string	"ptxas"
        /*0030*/ 	.string	"Cuda compilation tools, release 13.0, V13.0.88"
        /*0030*/ 	.string	"Build cuda_13.0.r13.0/compiler.36424714_0"
        /*0030*/ 	.string	"-arch sm_100 -m 64 "



//--------------------- .note.nv.cuinfo           --------------------------
	.section	.note.nv.cuinfo,"",@"SHT_NOTE"
	.sectionflags	@"SHF_NOTE_NV_CUINFO"
        /*0018*/ 	.short	0x0002
        /*001a*/ 	.short	0x0064
        /*001c*/ 	.short	0x0082
	.zero		2


//--------------------- .nv.info                  --------------------------
	.section	.nv.info,"",@"SHT_CUDA_INFO"
	.align	4


	//----- nvinfo : EIATTR_REGCOUNT
	.align		4
        /*0000*/ 	.byte	0x04, 0x2f
        /*0002*/ 	.short	(.L_45 - .L_44)
	.align		4
.L_44:
        /*0004*/ 	.word	index@(_Z8relationPiS_S_S_S_S_)
        /*0008*/ 	.word	0x00000014


	//----- nvinfo : EIATTR_FRAME_SIZE
	.align		4
.L_45:
        /*000c*/ 	.byte	0x04, 0x11
        /*000e*/ 	.short	(.L_47 - .L_46)
	.align		4
.L_46:
        /*0010*/ 	.word	index@(_Z8relationPiS_S_S_S_S_)
        /*0014*/ 	.word	0x00000000


	//----- nvinfo : EIATTR_REGCOUNT
	.align		4
.L_47:
        /*0018*/ 	.byte	0x04, 0x2f
        /*001a*/ 	.short	(.L_49 - .L_48)
	.align		4
.L_48:
        /*001c*/ 	.word	index@(_Z18search_first_levelPiS_S_S_S_S_S_S_S_S_S_S_S_)
        /*0020*/ 	.word	0x00000028


	//----- nvinfo : EIATTR_FRAME_SIZE
	.align		4
.L_49:
        /*0024*/ 	.byte	0x04, 0x11
        /*0026*/ 	.short	(.L_51 - .L_50)
	.align		4
.L_50:
        /*0028*/ 	.word	index@(_Z18search_first_levelPiS_S_S_S_S_S_S_S_S_S_S_S_)
        /*002c*/ 	.word	0x00000000


	//----- nvinfo : EIATTR_REGCOUNT
	.align		4
.L_51:
        /*0030*/ 	.byte	0x04, 0x2f
        /*0032*/ 	.short	(.L_53 - .L_52)
	.align		4
.L_52:
        /*0034*/ 	.word	index@(_Z18search_other_levelPiS_S_S_S_S_S_S_S_S_S_S_S_)
        /*0038*/ 	.word	0x00000020


	//----- nvinfo : EIATTR_FRAME_SIZE
	.align		4
.L_53:
        /*003c*/ 	.byte	0x04, 0x11
        /*003e*/ 	.short	(.L_55 - .L_54)
	.align		4
.L_54:
        /*0040*/ 	.word	index@(_Z18search_other_levelPiS_S_S_S_S_S_S_S_S_S_S_S_)
        /*0044*/ 	.word	0x00000018


	//----- nvinfo : EIATTR_REGCOUNT
	.align		4
.L_55:
        /*0048*/ 	.byte	0x04, 0x2f
        /*004a*/ 	.short	(.L_57 - .L_56)
	.align		4
.L_56:
        /*004c*/ 	.word	index@(_Z4findPiS_S_S_S_S_S_S_S_)
        /*0050*/ 	.word	0x00000018


	//----- nvinfo : EIATTR_FRAME_SIZE
	.align		4
.L_57:
        /*0054*/ 	.byte	0x04, 0x11
        /*0056*/ 	.short	(.L_59 - .L_58)
	.align		4
.L_58:
        /*0058*/ 	.word	index@(_Z4findPiS_S_S_S_S_S_S_S_)
        /*005c*/ 	.word	0x00000000


	//----- nvinfo : EIATTR_REGCOUNT
	.align		4
.L_59:
        /*0060*/ 	.byte	0x04, 0x2f
        /*0062*/ 	.short	(.L_61 - .L_60)
	.align		4
.L_60:
        /*0064*/ 	.word	index@(_ZN3cub18CUB_300001_SM_10006detail11EmptyKernelIvEEvv)
        /*0068*/ 	.word	0x00000004


	//----- nvinfo : EIATTR_FRAME_SIZE
	.align		4
.L_61:
        /*006c*/ 	.byte	0x04, 0x11
        /*006e*/ 	.short	(.L_63 - .L_62)
	.align		4
.L_62:
        /*0070*/ 	.word	index@(_ZN3cub18CUB_300001_SM_10006detail11EmptyKernelIvEEvv)
        /*0074*/ 	.word	0x00000000


	//----- nvinfo : EIATTR_REGCOUNT
	.align		4
.L_63:
        /*0078*/ 	.byte	0x04, 0x2f
        /*007a*/ 	.short	(.L_65 - .L_64)
	.align		4
.L_64:
        /*007c*/ 	.word	index@(_ZN3cub18CUB_300001_SM_10006detail8for_each13static_kernelINS2_12policy_hub_t12policy_500_tEmN6thrust24THRUST_300001_SM_1000_NS8cuda_cub6__fill7functorINS7_6detail15normal_iteratorINS7_10device_ptrIiEEEEiEEEEvT0_T1_)
        /*0080*/ 	.word	0x00000008


	//----- nvinfo : EIATTR_FRAME_SIZE
	.align		4
.L_65:
        /*0084*/ 	.byte	0x04, 0x11
        /*0086*/ 	.short	(.L_67 - .L_66)
	.align		4
.L_66:
        /*0088*/ 	.word	index@(_ZN3cub18CUB_300001_SM_10006detail8for_each13static_kernelINS2_12policy_hub_t12policy_500_tEmN6thrust24THRUST_300001_SM_1000_NS8cuda_cub6__fill7functorINS7_6detail15normal_iteratorINS7_10device_ptrIiEEEEiEEEEvT0_T1_)
        /*008c*/ 	.word	0x00000000


	//----- nvinfo : EIATTR_REGCOUNT
	.align		4
.L_67:
        /*0090*/ 	.byte	0x04, 0x2f
        /*0092*/ 	.short	(.L_69 - .L_68)
	.align		4
.L_68:
        /*0094*/ 	.word	index@(_ZN3cub18CUB_300001_SM_10006detail8for_each13static_kernelINS2_12policy_hub_t12policy_500_tEmN6thrust24THRUST_300001_SM_1000_NS8cuda_cub20__uninitialized_fill7functorINS7_10device_ptrIiEEiEEEEvT0_T1_)
        /*0098*/ 	.word	0x00000008


	//----- nvinfo : EIATTR_FRAME_SIZE
	.align		4
.L_69:
        /*009c*/ 	.byte	0x04, 0x11
        /*009e*/ 	.short	(.L_71 - .L_70)
	.align		4
.L_70:
        /*00a0*/ 	.word	index@(_ZN3cub18CUB_300001_SM_10006detail8for_each13static_kernelINS2_12policy_hub_t12policy_500_tEmN6thrust24THRUST_300001_SM_1000_NS8cuda_cub20__uninitialized_fill7functorINS7_10device_ptrIiEEiEEEEvT0_T1_)
        /*00a4*/ 	.word	0x00000000


	//----- nvinfo : EIATTR_REGCOUNT
	.align		4
.L_71:
        /*00a8*/ 	.byte	0x04, 0x2f
        /*00aa*/ 	.short	(.L_73 - .L_72)
	.align		4
.L_72:
        /*00ac*/ 	.word	index@(_ZN3cub18CUB_300001_SM_10006detail8for_each13static_kernelINS2_12policy_hub_t12policy_500_tElN6thrust24THRUST_300001_SM_1000_NS8cuda_cub6__fill7functorINS7_6detail15normal_iteratorINS7_10device_ptrIiEEEEiEEEEvT0_T1_)
        /*00b0*/ 	.word	0x00000008


	//----- nvinfo : EIATTR_FRAME_SIZE
	.align		4
.L_73:
        /*00b4*/ 	.byte	0x04, 0x11
        /*00b6*/ 	.short	(.L_75 - .L_74)
	.align		4
.L_74:
        /*00b8*/ 	.word	index@(_ZN3cub18CUB_300001_SM_10006detail8for_each13static_kernelINS2_12policy_hub_t12policy_500_tElN6thrust24THRUST_300001_SM_1000_NS8cuda_cub6__fill7functorINS7_6detail15normal_iteratorINS7_10device_ptrIiEEEEiEEEEvT0_T1_)
        /*00bc*/ 	.word	0x00000000


	//----- nvinfo : EIATTR_MIN_STACK_SIZE
	.align		4
.L_75:
        /*00c0*/ 	.byte	0x04, 0x12
        /*00c2*/ 	.short	(.L_77 - .L_76)
	.align		4
.L_76:
        /*00c4*/ 	.word	index@(_ZN3cub18CUB_300001_SM_10006detail8for_each13static_kernelINS2_12policy_hub_t12policy_500_tElN6thrust24THRUST_300001_SM_1000_NS8cuda_cub6__fill7functorINS7_6detail15normal_iteratorINS7_10device_ptrIiEEEEiEEEEvT0_T1_)
        /*00c8*/ 	.word	0x00000000


	//----- nvinfo : EIATTR_MIN_STACK_SIZE
	.align		4
.L_77:
        /*00cc*/ 	.byte	0x04, 0x12
        /*00ce*/ 	.short	(.L_79 - .L_78)
	.align		4
.L_78:
        /*00d0*/ 	.word	index@(_ZN3cub18CUB_300001_SM_10006detail8for_each13static_kernelINS2_12policy_hub_t12policy_500_tEmN6thrust24THRUST_300001_SM_1000_NS8cuda_cub20__uninitialized_fill7functorINS7_10device_ptrIiEEiEEEEvT0_T1_)
        /*00d4*/ 	.word	0x00000000


	//----- nvinfo : EIATTR_MIN_STACK_SIZE
	.align		4
.L_79:
        /*00d8*/ 	.byte	0x04, 0x12
        /*00da*/ 	.short	(.L_81 - .L_80)
	.align		4
.L_80:
        /*00dc*/ 	.word	index@(_ZN3cub18CUB_300001_SM_10006detail8for_each13static_kernelINS2_12policy_hub_t12policy_500_tEmN6thrust24THRUST_300001_SM_1000_NS8cuda_cub6__fill7functorINS7_6detail15normal_iteratorINS7_10device_ptrIiEEEEiEEEEvT0_T1_)
        /*00e0*/ 	.word	0x00000000


	//----- nvinfo : EIATTR_MIN_STACK_SIZE
	.align		4
.L_81:
        /*00e4*/ 	.byte	0x04, 0x12
        /*00e6*/ 	.short	(.L_83 - .L_82)
	.align		4
.L_82:
        /*00e8*/ 	.word	index@(_ZN3cub18CUB_300001_SM_10006detail11EmptyKernelIvEEvv)
        /*00ec*/ 	.word	0x00000000


	//----- nvinfo : EIATTR_MIN_STACK_SIZE
	.align		4
.L_83:
        /*00f0*/ 	.byte	0x04, 0x12
        /*00f2*/ 	.short	(.L_85 - .L_84)
	.align		4
.L_84:
        /*00f4*/ 	.word	index@(_Z4findPiS_S_S_S_S_S_S_S_)
        /*00f8*/ 	.word	0x00000000


	//----- nvinfo : EIATTR_MIN_STACK_SIZE
	.align		4
.L_85:
        /*00fc*/ 	.byte	0x04, 0x12
        /*00fe*/ 	.short	(.L_87 - .L_86)
	.align		4
.L_86:
        /*0100*/ 	.word	index@(_Z18search_other_levelPiS_S_S_S_S_S_S_S_S_S_S_S_)
        /*0104*/ 	.word	0x00000018


	//----- nvinfo : EIATTR_MIN_STACK_SIZE
	.align		4
.L_87:
        /*0108*/ 	.byte	0x04, 0x12
        /*010a*/ 	.short	(.L_89 - .L_88)
	.align		4
.L_88:
        /*010c*/ 	.word	index@(_Z18search_first_levelPiS_S_S_S_S_S_S_S_S_S_S_S_)
        /*0110*/ 	.word	0x00000000


	//----- nvinfo : EIATTR_MIN_STACK_SIZE
	.align		4
.L_89:
        /*0114*/ 	.byte	0x04, 0x12
        /*0116*/ 	.short	(.L_91 - .L_90)
	.align		4
.L_90:
        /*0118*/ 	.word	index@(_Z8relationPiS_S_S_S_S_)
        /*011c*/ 	.word	0x00000000
.L_91:


//--------------------- .nv.compat                --------------------------
	.section	.nv.compat,"",@"SHT_CUDA_COMPAT_INFO"
	.align	4
        /*0000*/ 	.byte	0x02, 0x09, 0x00, 0x00, 0x02, 0x02, 0x01, 0x00, 0x02, 0x05, 0x05, 0x00, 0x03, 0x07, 0x01, 0x01
        /*0010*/ 	.byte	0x02, 0x03, 0x00, 0x00, 0x02, 0x06, 0x01, 0x00, 0x04, 0x0b, 0x08, 0x00, 0x09, 0x00, 0x00, 0x00
        /*0020*/ 	.byte	0x00, 0x00, 0x00, 0x00


//--------------------- .nv.info._ZN3cub18CUB_300001_SM_10006detail8for_each13static_kernelINS2_12policy_hub_t12policy_500_tElN6thrust24THRUST_300001_SM_1000_NS8cuda_cub6__fill7functorINS7_6detail15normal_iteratorINS7_10device_ptrIiEEEEiEEEEvT0_T1_ --------------------------
	.section	.nv.info._ZN3cub18CUB_300001_SM_10006detail8for_each13static_kernelINS2_12policy_hub_t12policy_500_tElN6thrust24THRUST_300001_SM_1000_NS8cuda_cub6__fill7functorINS7_6detail15normal_iteratorINS7_10device_ptrIiEEEEiEEEEvT0_T1_,"",@"SHT_CUDA_INFO"
	.sectionflags	@""
	.align	4


	//----- nvinfo : EIATTR_CUDA_API_VERSION
	.align		4
        /*0000*/ 	.byte	0x04, 0x37
        /*0002*/ 	.short	(.L_93 - .L_92)
.L_92:
        /*0004*/ 	.word	0x00000082


	//----- nvinfo : EIATTR_KPARAM_INFO
	.align		4
.L_93:
        /*0008*/ 	.byte	0x04, 0x17
        /*000a*/ 	.short	(.L_95 - .L_94)
.L_94:
        /*000c*/ 	.word	0x00000000
        /*0010*/ 	.short	0x0001
        /*0012*/ 	.short	0x0008
        /*0014*/ 	.byte	0x00, 0xf0, 0x41, 0x00


	//----- nvinfo : EIATTR_KPARAM_INFO
	.align		4
.L_95:
        /*0018*/ 	.byte	0x04, 0x17
        /*001a*/ 	.short	(.L_97 - .L_96)
.L_96:
        /*001c*/ 	.word	0x00000000
        /*0020*/ 	.short	0x0000
        /*0022*/ 	.short	0x0000
        /*0024*/ 	.byte	0x00, 0xf0, 0x21, 0x00


	//----- nvinfo : EIATTR_SPARSE_MMA_MASK
	.align		4
.L_97:
        /*0028*/ 	.byte	0x03, 0x50
        /*002a*/ 	.short	0x0000


	//----- nvinfo : EIATTR_MAXREG_COUNT
	.align		4
        /*002c*/ 	.byte	0x03, 0x1b
        /*002e*/ 	.short	0x00ff


	//----- nvinfo : EIATTR_MERCURY_ISA_VERSION
	.align		4
        /*0030*/ 	.byte	0x03, 0x5f
        /*0032*/ 	.short	0x0101


	//----- nvinfo : EIATTR_VRC_CTA_INIT_COUNT
	.align		4
        /*0034*/ 	.byte	0x02, 0x4a
	.zero		1
	.zero		1


	//----- nvinfo : EIATTR_EXIT_INSTR_OFFSETS
	.align		4
        /*0038*/ 	.byte	0x04, 0x1c
        /*003a*/ 	.short	(.L_99 - .L_98)


	//   ....[0]....
.L_98:
        /*003c*/ 	.word	0x00000130


	//   ....[1]....
        /*0040*/ 	.word	0x00000240


	//   ....[2]....
        /*0044*/ 	.word	0x00000270


	//----- nvinfo : EIATTR_MAX_THREADS
	.align		4
.L_99:
        /*0048*/ 	.byte	0x04, 0x05
        /*004a*/ 	.short	(.L_101 - .L_100)
.L_100:
        /*004c*/ 	.word	0x00000100
        /*0050*/ 	.word	0x00000001
        /*0054*/ 	.word	0x00000001


	//----- nvinfo : EIATTR_CBANK_PARAM_SIZE
	.align		4
.L_101:
        /*0058*/ 	.byte	0x03, 0x19
        /*005a*/ 	.short	0x0018


	//----- nvinfo : EIATTR_PARAM_CBANK
	.align		4
        /*005c*/ 	.byte	0x04, 0x0a
        /*005e*/ 	.short	(.L_103 - .L_102)
	.align		4
.L_102:
        /*0060*/ 	.word	index@(.nv.constant0._ZN3cub18CUB_300001_SM_10006detail8for_each13static_kernelINS2_12policy_hub_t12policy_500_tElN6thrust24THRUST_300001_SM_1000_NS8cuda_cub6__fill7functorINS7_6detail15normal_iteratorINS7_10device_ptrIiEEEEiEEEEvT0_T1_)
        /*0064*/ 	.short	0x0380
        /*0066*/ 	.short	0x0018


	//----- nvinfo : EIATTR_SW_WAR
	.align		4
.L_103:
        /*0068*/ 	.byte	0x04, 0x36
        /*006a*/ 	.short	(.L_105 - .L_104)
.L_104:
        /*006c*/ 	.word	0x00000008
.L_105:


//--------------------- .nv.info._ZN3cub18CUB_300001_SM_10006detail8for_each13static_kernelINS2_12policy_hub_t12policy_500_tEmN6thrust24THRUST_300001_SM_1000_NS8cuda_cub20__uninitialized_fill7functorINS7_10device_ptrIiEEiEEEEvT0_T1_ --------------------------
	.section	.nv.info._ZN3cub18CUB_300001_SM_10006detail8for_each13static_kernelINS2_12policy_hub_t12policy_500_tEmN6thrust24THRUST_300001_SM_1000_NS8cuda_cub20__uninitialized_fill7functorINS7_10device_ptrIiEEiEEEEvT0_T1_,"",@"SHT_CUDA_INFO"
	.sectionflags	@""
	.align	4


	//----- nvinfo : EIATTR_CUDA_API_VERSION
	.align		4
        /*0000*/ 	.byte	0x04, 0x37
        /*0002*/ 	.short	(.L_107 - .L_106)
.L_106:
        /*0004*/ 	.word	0x00000082


	//----- nvinfo : EIATTR_KPARAM_INFO
	.align		4
.L_107:
        /*0008*/ 	.byte	0x04, 0x17
        /*000a*/ 	.short	(.L_109 - .L_108)
.L_108:
        /*000c*/ 	.word	0x00000000
        /*0010*/ 	.short	0x0001
        /*0012*/ 	.short	0x0008
        /*0014*/ 	.byte	0x00, 0xf0, 0x41, 0x00


	//----- nvinfo : EIATTR_KPARAM_INFO
	.align		4
.L_109:
        /*0018*/ 	.byte	0x04, 0x17
        /*001a*/ 	.short	(.L_111 - .L_110)
.L_110:
        /*001c*/ 	.word	0x00000000
        /*0020*/ 	.short	0x0000
        /*0022*/ 	.short	0x0000
        /*0024*/ 	.byte	0x00, 0xf0, 0x21, 0x00


	//----- nvinfo : EIATTR_SPARSE_MMA_MASK
	.align		4
.L_111:
        /*0028*/ 	.byte	0x03, 0x50
        /*002a*/ 	.short	0x0000


	//----- nvinfo : EIATTR_MAXREG_COUNT
	.align		4
        /*002c*/ 	.byte	0x03, 0x1b
        /*002e*/ 	.short	0x00ff


	//----- nvinfo : EIATTR_MERCURY_ISA_VERSION
	.align		4
        /*0030*/ 	.byte	0x03, 0x5f
        /*0032*/ 	.short	0x0101


	//----- nvinfo : EIATTR_VRC_CTA_INIT_COUNT
	.align		4
        /*0034*/ 	.byte	0x02, 0x4a
	.zero		1
	.zero		1


	//----- nvinfo : EIATTR_EXIT_INSTR_OFFSETS
	.align		4
        /*0038*/ 	.byte	0x04, 0x1c
        /*003a*/ 	.short	(.L_113 - .L_112)


	//   ....[0]....
.L_112:
        /*003c*/ 	.word	0x00000130


	//   ....[1]....
        /*0040*/ 	.word	0x00000230


	//   ....[2]....
        /*0044*/ 	.word	0x00000260


	//----- nvinfo : EIATTR_MAX_THREADS
	.align		4
.L_113:
        /*0048*/ 	.byte	0x04, 0x05
        /*004a*/ 	.short	(.L_115 - .L_114)
.L_114:
        /*004c*/ 	.word	0x00000100
        /*0050*/ 	.word	0x00000001
        /*0054*/ 	.word	0x00000001


	//----- nvinfo : EIATTR_CBANK_PARAM_SIZE
	.align		4
.L_115:
        /*0058*/ 	.byte	0x03, 0x19
        /*005a*/ 	.short	0x0018


	//----- nvinfo : EIATTR_PARAM_CBANK
	.align		4
        /*005c*/ 	.byte	0x04, 0x0a
        /*005e*/ 	.short	(.L_117 - .L_116)
	.align		4
.L_116:
        /*0060*/ 	.word	index@(.nv.constant0._ZN3cub18CUB_300001_SM_10006detail8for_each13static_kernelINS2_12policy_hub_t12policy_500_tEmN6thrust24THRUST_300001_SM_1000_NS8cuda_cub20__uninitialized_fill7functorINS7_10device_ptrIiEEiEEEEvT0_T1_)
        /*0064*/ 	.short	0x0380
        /*0066*/ 	.short	0x0018


	//----- nvinfo : EIATTR_SW_WAR
	.align		4
.L_117:
        /*0068*/ 	.byte	0x04, 0x36
        /*006a*/ 	.short	(.L_119 - .L_118)
.L_118:
        /*006c*/ 	.word	0x00000008
.L_119:


//--------------------- .nv.info._ZN3cub18CUB_300001_SM_10006detail8for_each13static_kernelINS2_12policy_hub_t12policy_500_tEmN6thrust24THRUST_300001_SM_1000_NS8cuda_cub6__fill7functorINS7_6detail15normal_iteratorINS7_10device_ptrIiEEEEiEEEEvT0_T1_ --------------------------
	.section	.nv.info._ZN3cub18CUB_300001_SM_10006detail8for_each13static_kernelINS2_12policy_hub_t12policy_500_tEmN6thrust24THRUST_300001_SM_1000_NS8cuda_cub6__fill7functorINS7_6detail15normal_iteratorINS7_10device_ptrIiEEEEiEEEEvT0_T1_,"",@"SHT_CUDA_INFO"
	.sectionflags	@""
	.align	4


	//----- nvinfo : EIATTR_CUDA_API_VERSION
	.align		4
        /*0000*/ 	.byte	0x04, 0x37
        /*0002*/ 	.short	(.L_121 - .L_120)
.L_120:
        /*0004*/ 	.word	0x00000082


	//----- nvinfo : EIATTR_KPARAM_INFO
	.align		4
.L_121:
        /*0008*/ 	.byte	0x04, 0x17
        /*000a*/ 	.short	(.L_123 - .L_122)
.L_122:
        /*000c*/ 	.word	0x00000000
        /*0010*/ 	.short	0x0001
        /*0012*/ 	.short	0x0008
        /*0014*/ 	.byte	0x00, 0xf0, 0x41, 0x00


	//----- nvinfo : EIATTR_KPARAM_INFO
	.align		4
.L_123:
        /*0018*/ 	.byte	0x04, 0x17
        /*001a*/ 	.short	(.L_125 - .L_124)
.L_124:
        /*001c*/ 	.word	0x00000000
        /*0020*/ 	.short	0x0000
        /*0022*/ 	.short	0x0000
        /*0024*/ 	.byte	0x00, 0xf0, 0x21, 0x00


	//----- nvinfo : EIATTR_SPARSE_MMA_MASK
	.align		4
.L_125:
        /*0028*/ 	.byte	0x03, 0x50
        /*002a*/ 	.short	0x0000


	//----- nvinfo : EIATTR_MAXREG_COUNT
	.align		4
        /*002c*/ 	.byte	0x03, 0x1b
        /*002e*/ 	.short	0x00ff


	//----- nvinfo : EIATTR_MERCURY_ISA_VERSION
	.align		4
        /*0030*/ 	.byte	0x03, 0x5f
        /*0032*/ 	.short	0x0101


	//----- nvinfo : EIATTR_VRC_CTA_INIT_COUNT
	.align		4
        /*0034*/ 	.byte	0x02, 0x4a
	.zero		1
	.zero		1


	//----- nvinfo : EIATTR_EXIT_INSTR_OFFSETS
	.align		4
        /*0038*/ 	.byte	0x04, 0x1c
        /*003a*/ 	.short	(.L_127 - .L_126)


	//   ....[0]....
.L_126:
        /*003c*/ 	.word	0x00000130


	//   ....[1]....
        /*0040*/ 	.word	0x00000230


	//   ....[2]....
        /*0044*/ 	.word	0x00000260


	//----- nvinfo : EIATTR_MAX_THREADS
	.align		4
.L_127:
        /*0048*/ 	.byte	0x04, 0x05
        /*004a*/ 	.short	(.L_129 - .L_128)
.L_128:
        /*004c*/ 	.word	0x00000100
        /*0050*/ 	.word	0x00000001
        /*0054*/ 	.word	0x00000001


	//----- nvinfo : EIATTR_CBANK_PARAM_SIZE
	.align		4
.L_129:
        /*0058*/ 	.byte	0x03, 0x19
        /*005a*/ 	.short	0x0018


	//----- nvinfo : EIATTR_PARAM_CBANK
	.align		4
        /*005c*/ 	.byte	0x04, 0x0a
        /*005e*/ 	.short	(.L_131 - .L_130)
	.align		4
.L_130:
        /*0060*/ 	.word	index@(.nv.constant0._ZN3cub18CUB_300001_SM_10006detail8for_each13static_kernelINS2_12policy_hub_t12policy_500_tEmN6thrust24THRUST_300001_SM_1000_NS8cuda_cub6__fill7functorINS7_6detail15normal_iteratorINS7_10device_ptrIiEEEEiEEEEvT0_T1_)
        /*0064*/ 	.short	0x0380
        /*0066*/ 	.short	0x0018


	//----- nvinfo : EIATTR_SW_WAR
	.align		4
.L_131:
        /*0068*/ 	.byte	0x04, 0x36
        /*006a*/ 	.short	(.L_133 - .L_132)
.L_132:
        /*006c*/ 	.word	0x00000008
.L_133:


//--------------------- .nv.info._ZN3cub18CUB_300001_SM_10006detail11EmptyKernelIvEEvv --------------------------
	.section	.nv.info._ZN3cub18CUB_300001_SM_10006detail11EmptyKernelIvEEvv,"",@"SHT_CUDA_INFO"
	.sectionflags	@""
	.align	4


	//----- nvinfo : EIATTR_CUDA_API_VERSION
	.align		4
        /*0000*/ 	.byte	0x04, 0x37
        /*0002*/ 	.short	(.L_135 - .L_134)
.L_134:
        /*0004*/ 	.word	0x00000082


	//----- nvinfo : EIATTR_SPARSE_MMA_MASK
	.align		4
.L_135:
        /*0008*/ 	.byte	0x03, 0x50
        /*000a*/ 	.short	0x0000


	//----- nvinfo : EIATTR_MAXREG_COUNT
	.align		4
        /*000c*/ 	.byte	0x03, 0x1b
        /*000e*/ 	.short	0x00ff


	//----- nvinfo : EIATTR_MERCURY_ISA_VERSION
	.align		4
        /*0010*/ 	.byte	0x03, 0x5f
        /*0012*/ 	.short	0x0101


	//----- nvinfo : EIATTR_VRC_CTA_INIT_COUNT
	.align		4
        /*0014*/ 	.byte	0x02, 0x4a
	.zero		1
	.zero		1


	//----- nvinfo : EIATTR_EXIT_INSTR_OFFSETS
	.align		4
        /*0018*/ 	.byte	0x04, 0x1c
        /*001a*/ 	.short	(.L_137 - .L_136)


	//   ....[0]....
.L_136:
        /*001c*/ 	.word	0x00000010


	//----- nvinfo : EIATTR_SW_WAR
	.align		4
.L_137:
        /*0020*/ 	.byte	0x04, 0x36
        /*0022*/ 	.short	(.L_139 - .L_138)
.L_138:
        /*0024*/ 	.word	0x00000008
.L_139:


//--------------------- .nv.info._Z4findPiS_S_S_S_S_S_S_S_ --------------------------
	.section	.nv.info._Z4findPiS_S_S_S_S_S_S_S_,"",@"SHT_CUDA_INFO"
	.sectionflags	@""
	.align	4


	//----- nvinfo : EIATTR_CUDA_API_VERSION
	.align		4
        /*0000*/ 	.byte	0x04, 0x37
        /*0002*/ 	.short	(.L_141 - .L_140)
.L_140:
        /*0004*/ 	.word	0x00000082


	//----- nvinfo : EIATTR_KPARAM_INFO
	.align		4
.L_141:
        /*0008*/ 	.byte	0x04, 0x17
        /*000a*/ 	.short	(.L_143 - .L_142)
.L_142:
        /*000c*/ 	.word	0x00000000
        /*0010*/ 	.short	0x0008
        /*0012*/ 	.short	0x0040
        /*0014*/ 	.byte	0x00, 0xf5, 0x21, 0x00


	//----- nvinfo : EIATTR_KPARAM_INFO
	.align		4
.L_143:
        /*0018*/ 	.byte	0x04, 0x17
        /*001a*/ 	.short	(.L_145 - .L_144)
.L_144:
        /*001c*/ 	.word	0x00000000
        /*0020*/ 	.short	0x0007
        /*0022*/ 	.short	0x0038
        /*0024*/ 	.byte	0x00, 0xf5, 0x21, 0x00


	//----- nvinfo : EIATTR_KPARAM_INFO
	.align		4
.L_145:
        /*0028*/ 	.byte	0x04, 0x17
        /*002a*/ 	.short	(.L_147 - .L_146)
.L_146:
        /*002c*/ 	.word	0x00000000
        /*0030*/ 	.short	0x0006
        /*0032*/ 	.short	0x0030
        /*0034*/ 	.byte	0x00, 0xf5, 0x21, 0x00


	//----- nvinfo : EIATTR_KPARAM_INFO
	.align		4
.L_147:
        /*0038*/ 	.byte	0x04, 0x17
        /*003a*/ 	.short	(.L_149 - .L_148)
.L_148:
        /*003c*/ 	.word	0x00000000
        /*0040*/ 	.short	0x0005
        /*0042*/ 	.short	0x0028
        /*0044*/ 	.byte	0x00, 0xf5, 0x21, 0x00


	//----- nvinfo : EIATTR_KPARAM_INFO
	.align		4
.L_149:
        /*0048*/ 	.byte	0x04, 0x17
        /*004a*/ 	.short	(.L_151 - .L_150)
.L_150:
        /*004c*/ 	.word	0x00000000
        /*0050*/ 	.short	0x0004
        /*0052*/ 	.short	0x0020
        /*0054*/ 	.byte	0x00, 0xf5, 0x21, 0x00


	//----- nvinfo : EIATTR_KPARAM_INFO
	.align		4
.L_151:
        /*0058*/ 	.byte	0x04, 0x17
        /*005a*/ 	.short	(.L_153 - .L_152)
.L_152:
        /*005c*/ 	.word	0x00000000
        /*0060*/ 	.short	0x0003
        /*0062*/ 	.short	0x0018
        /*0064*/ 	.byte	0x00, 0xf5, 0x21, 0x00


	//----- nvinfo : EIATTR_KPARAM_INFO
	.align		4
.L_153:
        /*0068*/ 	.byte	0x04, 0x17
        /*006a*/ 	.short	(.L_155 - .L_154)
.L_154:
        /*006c*/ 	.word	0x00000000
        /*0070*/ 	.short	0x0002
        /*0072*/ 	.short	0x0010
        /*0074*/ 	.byte	0x00, 0xf5, 0x21, 0x00


	//----- nvinfo : EIATTR_KPARAM_INFO
	.align		4
.L_155:
        /*0078*/ 	.byte	0x04, 0x17
        /*007a*/ 	.short	(.L_157 - .L_156)
.L_156:
        /*007c*/ 	.word	0x00000000
        /*0080*/ 	.short	0x0001
        /*0082*/ 	.short	0x0008
        /*0084*/ 	.byte	0x00, 0xf5, 0x21, 0x00


	//----- nvinfo : EIATTR_KPARAM_INFO
	.align		4
.L_157:
        /*0088*/ 	.byte	0x04, 0x17
        /*008a*/ 	.short	(.L_159 - .L_158)
.L_158:
        /*008c*/ 	.word	0x00000000
        /*0090*/ 	.short	0x0000
        /*0092*/ 	.short	0x0000
        /*0094*/ 	.byte	0x00, 0xf5, 0x21, 0x00


	//----- nvinfo : EIATTR_SPARSE_MMA_MASK
	.align		4
.L_159:
        /*0098*/ 	.byte	0x03, 0x50
        /*009a*/ 	.short	0x0000


	//----- nvinfo : EIATTR_MAXREG_COUNT
	.align		4
        /*009c*/ 	.byte	0x03, 0x1b
        /*009e*/ 	.short	0x00ff


	//----- nvinfo : EIATTR_MERCURY_ISA_VERSION
	.align		4
        /*00a0*/ 	.byte	0x03, 0x5f
        /*00a2*/ 	.short	0x0101


	//----- nvinfo : EIATTR_VRC_CTA_INIT_COUNT
	.align		4
        /*00a4*/ 	.byte	0x02, 0x4a
	.zero		1
	.zero		1


	//----- nvinfo : EIATTR_EXIT_INSTR_OFFSETS
	.align		4
        /*00a8*/ 	.byte	0x04, 0x1c
        /*00aa*/ 	.short	(.L_161 - .L_160)


	//   ....[0]....
.L_160:
        /*00ac*/ 	.word	0x000000c0


	//   ....[1]....
        /*00b0*/ 	.word	0x00000130


	//   ....[2]....
        /*00b4*/ 	.word	0x00000180


	//   ....[3]....
        /*00b8*/ 	.word	0x00000290


	//   ....[4]....
        /*00bc*/ 	.word	0x00000350


	//----- nvinfo : EIATTR_CRS_STACK_SIZE
	.align		4
.L_161:
        /*00c0*/ 	.byte	0x04, 0x1e
        /*00c2*/ 	.short	(.L_163 - .L_162)
.L_162:
        /*00c4*/ 	.word	0x00000000


	//----- nvinfo : EIATTR_CBANK_PARAM_SIZE
	.align		4
.L_163:
        /*00c8*/ 	.byte	0x03, 0x19
        /*00ca*/ 	.short	0x0048


	//----- nvinfo : EIATTR_PARAM_CBANK
	.align		4
        /*00cc*/ 	.byte	0x04, 0x0a
        /*00ce*/ 	.short	(.L_165 - .L_164)
	.align		4
.L_164:
        /*00d0*/ 	.word	index@(.nv.constant0._Z4findPiS_S_S_S_S_S_S_S_)
        /*00d4*/ 	.short	0x0380
        /*00d6*/ 	.short	0x0048


	//----- nvinfo : EIATTR_SW_WAR
	.align		4
.L_165:
        /*00d8*/ 	.byte	0x04, 0x36
        /*00da*/ 	.short	(.L_167 - .L_166)
.L_166:
        /*00dc*/ 	.word	0x00000008
.L_167:


//--------------------- .nv.info._Z18search_other_levelPiS_S_S_S_S_S_S_S_S_S_S_S_ --------------------------
	.section	.nv.info._Z18search_other_levelPiS_S_S_S_S_S_S_S_S_S_S_S_,"",@"SHT_CUDA_INFO"
	.sectionflags	@""
	.align	4


	//----- nvinfo : EIATTR_CUDA_API_VERSION
	.align		4
        /*0000*/ 	.byte	0x04, 0x37
        /*0002*/ 	.short	(.L_169 - .L_168)
.L_168:
        /*0004*/ 	.word	0x00000082


	//----- nvinfo : EIATTR_KPARAM_INFO
	.align		4
.L_169:
        /*0008*/ 	.byte	0x04, 0x17
        /*000a*/ 	.short	(.L_171 - .L_170)
.L_170:
        /*000c*/ 	.word	0x00000000
        /*0010*/ 	.short	0x000c
        /*0012*/ 	.short	0x0060
        /*0014*/ 	.byte	0x00, 0xf5, 0x21, 0x00


	//----- nvinfo : EIATTR_KPARAM_INFO
	.align		4
.L_171:
        /*0018*/ 	.byte	0x04, 0x17
        /*001a*/ 	.short	(.L_173 - .L_172)
.L_172:
        /*001c*/ 	.word	0x00000000
        /*0020*/ 	.short	0x000b
        /*0022*/ 	.short	0x0058
        /*0024*/ 	.byte	0x00, 0xf5, 0x21, 0x00


	//----- nvinfo : EIATTR_KPARAM_INFO
	.align		4
.L_173:
        /*0028*/ 	.byte	0x04, 0x17
        /*002a*/ 	.short	(.L_175 - .L_174)
.L_174:
        /*002c*/ 	.word	0x00000000
        /*0030*/ 	.short	0x000a
        /*0032*/ 	.short	0x0050
        /*0034*/ 	.byte	0x00, 0xf5, 0x21, 0x00


	//----- nvinfo : EIATTR_KPARAM_INFO
	.align		4
.L_175:
        /*0038*/ 	.byte	0x04, 0x17
        /*003a*/ 	.short	(.L_177 - .L_176)
.L_176:
        /*003c*/ 	.word	0x00000000
        /*0040*/ 	.short	0x0009
        /*0042*/ 	.short	0x0048
        /*0044*/ 	.byte	0x00, 0xf5, 0x21, 0x00


	//----- nvinfo : EIATTR_KPARAM_INFO
	.align		4
.L_177:
        /*0048*/ 	.byte	0x04, 0x17
        /*004a*/ 	.short	(.L_179 - .L_178)
.L_178:
        /*004c*/ 	.word	0x00000000
        /*0050*/ 	.short	0x0008
        /*0052*/ 	.short	0x0040
        /*0054*/ 	.byte	0x00, 0xf5, 0x21, 0x00


	//----- nvinfo : EIATTR_KPARAM_INFO
	.align		4
.L_179:
        /*0058*/ 	.byte	0x04, 0x17
        /*005a*/ 	.short	(.L_181 - .L_180)
.L_180:
        /*005c*/ 	.word	0x00000000
        /*0060*/ 	.short	0x0007
        /*0062*/ 	.short	0x0038
        /*0064*/ 	.byte	0x00, 0xf5, 0x21, 0x00


	//----- nvinfo : EIATTR_KPARAM_INFO
	.align		4
.L_181:
        /*0068*/ 	.byte	0x04, 0x17
        /*006a*/ 	.short	(.L_183 - .L_182)
.L_182:
        /*006c*/ 	.word	0x00000000
        /*0070*/ 	.short	0x0006
        /*0072*/ 	.short	0x0030
        /*0074*/ 	.byte	0x00, 0xf5, 0x21, 0x00


	//----- nvinfo : EIATTR_KPARAM_INFO
	.align		4
.L_183:
        /*0078*/ 	.byte	0x04, 0x17
        /*007a*/ 	.short	(.L_185 - .L_184)
.L_184:
        /*007c*/ 	.word	0x00000000
        /*0080*/ 	.short	0x0005
        /*0082*/ 	.short	0x0028
        /*0084*/ 	.byte	0x00, 0xf5, 0x21, 0x00


	//----- nvinfo : EIATTR_KPARAM_INFO
	.align		4
.L_185:
        /*0088*/ 	.byte	0x04, 0x17
        /*008a*/ 	.short	(.L_187 - .L_186)
.L_186:
        /*008c*/ 	.word	0x00000000
        /*0090*/ 	.short	0x0004
        /*0092*/ 	.short	0x0020
        /*0094*/ 	.byte	0x00, 0xf5, 0x21, 0x00


	//----- nvinfo : EIATTR_KPARAM_INFO
	.align		4
.L_187:
        /*0098*/ 	.byte	0x04, 0x17
        /*009a*/ 	.short	(.L_189 - .L_188)
.L_188:
        /*009c*/ 	.word	0x00000000
        /*00a0*/ 	.short	0x0003
        /*00a2*/ 	.short	0x0018
        /*00a4*/ 	.byte	0x00, 0xf5, 0x21, 0x00


	//----- nvinfo : EIATTR_KPARAM_INFO
	.align		4
.L_189:
        /*00a8*/ 	.byte	0x04, 0x17
        /*00aa*/ 	.short	(.L_191 - .L_190)
.L_190:
        /*00ac*/ 	.word	0x00000000
        /*00b0*/ 	.short	0x0002
        /*00b2*/ 	.short	0x0010
        /*00b4*/ 	.byte	0x00, 0xf5, 0x21, 0x00


	//----- nvinfo : EIATTR_KPARAM_INFO
	.align		4
.L_191:
        /*00b8*/ 	.byte	0x04, 0x17
        /*00ba*/ 	.short	(.L_193 - .L_192)
.L_192:
        /*00bc*/ 	.word	0x00000000
        /*00c0*/ 	.short	0x0001
        /*00c2*/ 	.short	0x0008
        /*00c4*/ 	.byte	0x00, 0xf5, 0x21, 0x00


	//----- nvinfo : EIATTR_KPARAM_INFO
	.align		4
.L_193:
        /*00c8*/ 	.byte	0x04, 0x17
        /*00ca*/ 	.short	(.L_195 - .L_194)
.L_194:
        /*00cc*/ 	.word	0x00000000
        /*00d0*/ 	.short	0x0000
        /*00d2*/ 	.short	0x0000
        /*00d4*/ 	.byte	0x00, 0xf5, 0x21, 0x00


	//----- nvinfo : EIATTR_SPARSE_MMA_MASK
	.align		4
.L_195:
        /*00d8*/ 	.byte	0x03, 0x50
        /*00da*/ 	.short	0x0000


	//----- nvinfo : EIATTR_MAXREG_COUNT
	.align		4
        /*00dc*/ 	.byte	0x03, 0x1b
        /*00de*/ 	.short	0x00ff


	//----- nvinfo : EIATTR_EXTERNS
	.align		4
        /*00e0*/ 	.byte	0x04, 0x0f
        /*00e2*/ 	.short	(.L_197 - .L_196)


	//   ....[0]....
	.align		4
.L_196:
        /*00e4*/ 	.word	index@(vprintf)


	//----- nvinfo : EIATTR_MERCURY_ISA_VERSION
	.align		4
.L_197:
        /*00e8*/ 	.byte	0x03, 0x5f
        /*00ea*/ 	.short	0x0101


	//----- nvinfo : EIATTR_VRC_CTA_INIT_COUNT
	.align		4
        /*00ec*/ 	.byte	0x02, 0x4a
	.zero		1
	.zero		1


	//----- nvinfo : EIATTR_SYSCALL_OFFSETS
	.align		4
        /*00f0*/ 	.byte	0x04, 0x46
        /*00f2*/ 	.short	(.L_199 - .L_198)


	//   ....[0]....
.L_198:
        /*00f4*/ 	.word	0x000004b0


	//----- nvinfo : EIATTR_EXIT_INSTR_OFFSETS
	.align		4
.L_199:
        /*00f8*/ 	.byte	0x04, 0x1c
        /*00fa*/ 	.short	(.L_201 - .L_200)


	//   ....[0]....
.L_200:
        /*00fc*/ 	.word	0x00000100


	//   ....[1]....
        /*0100*/ 	.word	0x000001a0


	//   ....[2]....
        /*0104*/ 	.word	0x00000250


	//   ....[3]....
        /*0108*/ 	.word	0x00000760


	//----- nvinfo : EIATTR_CRS_STACK_SIZE
	.align		4
.L_201:
        /*010c*/ 	.byte	0x04, 0x1e
        /*010e*/ 	.short	(.L_203 - .L_202)
.L_202:
        /*0110*/ 	.word	0x00000000


	//----- nvinfo : EIATTR_CBANK_PARAM_SIZE
	.align		4
.L_203:
        /*0114*/ 	.byte	0x03, 0x19
        /*0116*/ 	.short	0x0068


	//----- nvinfo : EIATTR_PARAM_CBANK
	.align		4
        /*0118*/ 	.byte	0x04, 0x0a
        /*011a*/ 	.short	(.L_205 - .L_204)
	.align		4
.L_204:
        /*011c*/ 	.word	index@(.nv.constant0._Z18search_other_levelPiS_S_S_S_S_S_S_S_S_S_S_S_)
        /*0120*/ 	.short	0x0380
        /*0122*/ 	.short	0x0068


	//----- nvinfo : EIATTR_SW_WAR
	.align		4
.L_205:
        /*0124*/ 	.byte	0x04, 0x36
        /*0126*/ 	.short	(.L_207 - .L_206)
.L_206:
        /*0128*/ 	.word	0x00000008
.L_207:


//--------------------- .nv.info._Z18search_first_levelPiS_S_S_S_S_S_S_S_S_S_S_S_ --------------------------
	.section	.nv.info._Z18search_first_levelPiS_S_S_S_S_S_S_S_S_S_S_S_,"",@"SHT_CUDA_INFO"
	.sectionflags	@""
	.align	4


	//----- nvinfo : EIATTR_CUDA_API_VERSION
	.align		4
        /*0000*/ 	.byte	0x04, 0x37
        /*0002*/ 	.short	(.L_209 - .L_208)
.L_208:
        /*0004*/ 	.word	0x00000082


	//----- nvinfo : EIATTR_KPARAM_INFO
	.align		4
.L_209:
        /*0008*/ 	.byte	0x04, 0x17
        /*000a*/ 	.short	(.L_211 - .L_210)
.L_210:
        /*000c*/ 	.word	0x00000000
        /*0010*/ 	.short	0x000c
        /*0012*/ 	.short	0x0060
        /*0014*/ 	.byte	0x00, 0xf5, 0x21, 0x00


	//----- nvinfo : EIATTR_KPARAM_INFO
	.align		4
.L_211:
        /*0018*/ 	.byte	0x04, 0x17
        /*001a*/ 	.short	(.L_213 - .L_212)
.L_212:
        /*001c*/ 	.word	0x00000000
        /*0020*/ 	.short	0x000b
        /*0022*/ 	.short	0x0058
        /*0024*/ 	.byte	0x00, 0xf5, 0x21, 0x00


	//----- nvinfo : EIATTR_KPARAM_INFO
	.align		4
.L_213:
        /*0028*/ 	.byte	0x04, 0x17
        /*002a*/ 	.short	(.L_215 - .L_214)
.L_214:
        /*002c*/ 	.word	0x00000000
        /*0030*/ 	.short	0x000a
        /*0032*/ 	.short	0x0050
        /*0034*/ 	.byte	0x00, 0xf5, 0x21, 0x00


	//----- nvinfo : EIATTR_KPARAM_INFO
	.align		4
.L_215:
        /*0038*/ 	.byte	0x04, 0x17
        /*003a*/ 	.short	(.L_217 - .L_216)
.L_216:
        /*003c*/ 	.word	0x00000000
        /*0040*/ 	.short	0x0009
        /*0042*/ 	.short	0x0048
        /*0044*/ 	.byte	0x00, 0xf5, 0x21, 0x00


	//----- nvinfo : EIATTR_KPARAM_INFO
	.align		4
.L_217:
        /*0048*/ 	.byte	0x04, 0x17
        /*004a*/ 	.short	(.L_219 - .L_218)
.L_218:
        /*004c*/ 	.word	0x00000000
        /*0050*/ 	.short	0x0008
        /*0052*/ 	.short	0x0040
        /*0054*/ 	.byte	0x00, 0xf5, 0x21, 0x00


	//----- nvinfo : EIATTR_KPARAM_INFO
	.align		4
.L_219:
        /*0058*/ 	.byte	0x04, 0x17
        /*005a*/ 	.short	(.L_221 - .L_220)
.L_220:
        /*005c*/ 	.word	0x00000000
        /*0060*/ 	.short	0x0007
        /*0062*/ 	.short	0x0038
        /*0064*/ 	.byte	0x00, 0xf5, 0x21, 0x00


	//----- nvinfo : EIATTR_KPARAM_INFO
	.align		4
.L_221:
        /*0068*/ 	.byte	0x04, 0x17
        /*006a*/ 	.short	(.L_223 - .L_222)
.L_222:
        /*006c*/ 	.word	0x00000000
        /*0070*/ 	.short	0x0006
        /*0072*/ 	.short	0x0030
        /*0074*/ 	.byte	0x00, 0xf5, 0x21, 0x00


	//----- nvinfo : EIATTR_KPARAM_INFO
	.align		4
.L_223:
        /*0078*/ 	.byte	0x04, 0x17
        /*007a*/ 	.short	(.L_225 - .L_224)
.L_224:
        /*007c*/ 	.word	0x00000000
        /*0080*/ 	.short	0x0005
        /*0082*/ 	.short	0x0028
        /*0084*/ 	.byte	0x00, 0xf5, 0x21, 0x00


	//----- nvinfo : EIATTR_KPARAM_INFO
	.align		4
.L_225:
        /*0088*/ 	.byte	0x04, 0x17
        /*008a*/ 	.short	(.L_227 - .L_226)
.L_226:
        /*008c*/ 	.word	0x00000000
        /*0090*/ 	.short	0x0004
        /*0092*/ 	.short	0x0020
        /*0094*/ 	.byte	0x00, 0xf5, 0x21, 0x00


	//----- nvinfo : EIATTR_KPARAM_INFO
	.align		4
.L_227:
        /*0098*/ 	.byte	0x04, 0x17
        /*009a*/ 	.short	(.L_229 - .L_228)
.L_228:
        /*009c*/ 	.word	0x00000000
        /*00a0*/ 	.short	0x0003
        /*00a2*/ 	.short	0x0018
        /*00a4*/ 	.byte	0x00, 0xf5, 0x21, 0x00


	//----- nvinfo : EIATTR_KPARAM_INFO
	.align		4
.L_229:
        /*00a8*/ 	.byte	0x04, 0x17
        /*00aa*/ 	.short	(.L_231 - .L_230)
.L_230:
        /*00ac*/ 	.word	0x00000000
        /*00b0*/ 	.short	0x0002
        /*00b2*/ 	.short	0x0010
        /*00b4*/ 	.byte	0x00, 0xf5, 0x21, 0x00


	//----- nvinfo : EIATTR_KPARAM_INFO
	.align		4
.L_231:
        /*00b8*/ 	.byte	0x04, 0x17
        /*00ba*/ 	.short	(.L_233 - .L_232)
.L_232:
        /*00bc*/ 	.word	0x00000000
        /*00c0*/ 	.short	0x0001
        /*00c2*/ 	.short	0x0008
        /*00c4*/ 	.byte	0x00, 0xf5, 0x21, 0x00


	//----- nvinfo : EIATTR_KPARAM_INFO
	.align		4
.L_233:
        /*00c8*/ 	.byte	0x04, 0x17
        /*00ca*/ 	.short	(.L_235 - .L_234)
.L_234:
        /*00cc*/ 	.word	0x00000000
        /*00d0*/ 	.short	0x0000
        /*00d2*/ 	.short	0x0000
        /*00d4*/ 	.byte	0x00, 0xf5, 0x21, 0x00


	//----- nvinfo : EIATTR_SPARSE_MMA_MASK
	.align		4
.L_235:
        /*00d8*/ 	.byte	0x03, 0x50
        /*00da*/ 	.short	0x0000


	//----- nvinfo : EIATTR_MAXREG_COUNT
	.align		4
        /*00dc*/ 	.byte	0x03, 0x1b
        /*00de*/ 	.short	0x00ff


	//----- nvinfo : EIATTR_MERCURY_ISA_VERSION
	.align		4
        /*00e0*/ 	.byte	0x03, 0x5f
        /*00e2*/ 	.short	0x0101


	//----- nvinfo : EIATTR_VRC_CTA_INIT_COUNT
	.align		4
        /*00e4*/ 	.byte	0x02, 0x4a
	.zero		1
	.zero		1


	//----- nvinfo : EIATTR_EXIT_INSTR_OFFSETS
	.align		4
        /*00e8*/ 	.byte	0x04, 0x1c
        /*00ea*/ 	.short	(.L_237 - .L_236)


	//   ....[0]....
.L_236:
        /*00ec*/ 	.word	0x000000c0


	//   ....[1]....
        /*00f0*/ 	.word	0x00000610


	//----- nvinfo : EIATTR_CRS_STACK_SIZE
	.align		4
.L_237:
        /*00f4*/ 	.byte	0x04, 0x1e
        /*00f6*/ 	.short	(.L_239 - .L_238)
.L_238:
        /*00f8*/ 	.word	0x00000000


	//----- nvinfo : EIATTR_CBANK_PARAM_SIZE
	.align		4
.L_239:
        /*00fc*/ 	.byte	0x03, 0x19
        /*00fe*/ 	.short	0x0068


	//----- nvinfo : EIATTR_PARAM_CBANK
	.align		4
        /*0100*/ 	.byte	0x04, 0x0a
        /*0102*/ 	.short	(.L_241 - .L_240)
	.align		4
.L_240:
        /*0104*/ 	.word	index@(.nv.constant0._Z18search_first_levelPiS_S_S_S_S_S_S_S_S_S_S_S_)
        /*0108*/ 	.short	0x0380
        /*010a*/ 	.short	0x0068


	//----- nvinfo : EIATTR_SW_WAR
	.align		4
.L_241:
        /*010c*/ 	.byte	0x04, 0x36
        /*010e*/ 	.short	(.L_243 - .L_242)
.L_242:
        /*0110*/ 	.word	0x00000008
.L_243:


//--------------------- .nv.info._Z8relationPiS_S_S_S_S_ --------------------------
	.section	.nv.info._Z8relationPiS_S_S_S_S_,"",@"SHT_CUDA_INFO"
	.sectionflags	@""
	.align	4


	//----- nvinfo : EIATTR_CUDA_API_VERSION
	.align		4
        /*0000*/ 	.byte	0x04, 0x37
        /*0002*/ 	.short	(.L_245 - .L_244)
.L_244:
        /*0004*/ 	.word	0x00000082


	//----- nvinfo : EIATTR_KPARAM_INFO
	.align		4
.L_245:
        /*0008*/ 	.byte	0x04, 0x17
        /*000a*/ 	.short	(.L_247 - .L_246)
.L_246:
        /*000c*/ 	.word	0x00000000
        /*0010*/ 	.short	0x0005
        /*0012*/ 	.short	0x0028
        /*0014*/ 	.byte	0x00, 0xf5, 0x21, 0x00


	//----- nvinfo : EIATTR_KPARAM_INFO
	.align		4
.L_247:
        /*0018*/ 	.byte	0x04, 0x17
        /*001a*/ 	.short	(.L_249 - .L_248)
.L_248:
        /*001c*/ 	.word	0x00000000
        /*0020*/ 	.short	0x0004
        /*0022*/ 	.short	0x0020
        /*0024*/ 	.byte	0x00, 0xf5, 0x21, 0x00


	//----- nvinfo : EIATTR_KPARAM_INFO
	.align		4
.L_249:
        /*0028*/ 	.byte	0x04, 0x17
        /*002a*/ 	.short	(.L_251 - .L_250)
.L_250:
        /*002c*/ 	.word	0x00000000
        /*0030*/ 	.short	0x0003
        /*0032*/ 	.short	0x0018
        /*0034*/ 	.byte	0x00, 0xf5, 0x21, 0x00


	//----- nvinfo : EIATTR_KPARAM_INFO
	.align		4
.L_251:
        /*0038*/ 	.byte	0x04, 0x17
        /*003a*/ 	.short	(.L_253 - .L_252)
.L_252:
        /*003c*/ 	.word	0x00000000
        /*0040*/ 	.short	0x0002
        /*0042*/ 	.short	0x0010
        /*0044*/ 	.byte	0x00, 0xf5, 0x21, 0x00


	//----- nvinfo : EIATTR_KPARAM_INFO
	.align		4
.L_253:
        /*0048*/ 	.byte	0x04, 0x17
        /*004a*/ 	.short	(.L_255 - .L_254)
.L_254:
        /*004c*/ 	.word	0x00000000
        /*0050*/ 	.short	0x0001
        /*0052*/ 	.short	0x0008
        /*0054*/ 	.byte	0x00, 0xf5, 0x21, 0x00


	//----- nvinfo : EIATTR_KPARAM_INFO
	.align		4
.L_255:
        /*0058*/ 	.byte	0x04, 0x17
        /*005a*/ 	.short	(.L_257 - .L_256)
.L_256:
        /*005c*/ 	.word	0x00000000
        /*0060*/ 	.short	0x0000
        /*0062*/ 	.short	0x0000
        /*0064*/ 	.byte	0x00, 0xf5, 0x21, 0x00


	//----- nvinfo : EIATTR_SPARSE_MMA_MASK
	.align		4
.L_257:
        /*0068*/ 	.byte	0x03, 0x50
        /*006a*/ 	.short	0x0000


	//----- nvinfo : EIATTR_MAXREG_COUNT
	.align		4
        /*006c*/ 	.byte	0x03, 0x1b
        /*006e*/ 	.short	0x00ff


	//----- nvinfo : EIATTR_MERCURY_ISA_VERSION
	.align		4
        /*0070*/ 	.byte	0x03, 0x5f
        /*0072*/ 	.short	0x0101


	//----- nvinfo : EIATTR_VRC_CTA_INIT_COUNT
	.align		4
        /*0074*/ 	.byte	0x02, 0x4a
	.zero		1
	.zero		1


	//----- nvinfo : EIATTR_EXIT_INSTR_OFFSETS
	.align		4
        /*0078*/ 	.byte	0x04, 0x1c
        /*007a*/ 	.short	(.L_259 - .L_258)


	//   ....[0]....
.L_258:
        /*007c*/ 	.word	0x000000c0


	//   ....[1]....
        /*0080*/ 	.word	0x00000120


	//   ....[2]....
        /*0084*/ 	.word	0x00000290


	//----- nvinfo : EIATTR_CBANK_PARAM_SIZE
	.align		4
.L_259:
        /*0088*/ 	.byte	0x03, 0x19
        /*008a*/ 	.short	0x0030


	//----- nvinfo : EIATTR_PARAM_CBANK
	.align		4
        /*008c*/ 	.byte	0x04, 0x0a
        /*008e*/ 	.short	(.L_261 - .L_260)
	.align		4
.L_260:
        /*0090*/ 	.word	index@(.nv.constant0._Z8relationPiS_S_S_S_S_)
        /*0094*/ 	.short	0x0380
        /*0096*/ 	.short	0x0030


	//----- nvinfo : EIATTR_SW_WAR
	.align		4
.L_261:
        /*0098*/ 	.byte	0x04, 0x36
        /*009a*/ 	.short	(.L_263 - .L_262)
.L_262:
        /*009c*/ 	.word	0x00000008
.L_263:


//--------------------- .nv.callgraph             --------------------------
	.section	.nv.callgraph,"",@"SHT_CUDA_CALLGRAPH"
	.align	4
	.sectionentsize	8
	.align		4
        /*0000*/ 	.word	0x00000000
	.align		4
        /*0004*/ 	.word	0xffffffff
	.align		4
        /*0008*/ 	.word	index@(_Z18search_other_levelPiS_S_S_S_S_S_S_S_S_S_S_S_)
	.align		4
        /*000c*/ 	.word	index@(vprintf)
	.align		4
        /*0010*/ 	.word	0x00000000
	.align		4
        /*0014*/ 	.word	0xfffffffe
	.align		4
        /*0018*/ 	.word	0x00000000
	.align		4
        /*001c*/ 	.word	0xfffffffd
	.align		4
        /*0020*/ 	.word	0x00000000
	.align		4
        /*0024*/ 	.word	0xfffffffc


//--------------------- .nv.constant4             --------------------------
	.section	.nv.constant4,"a",@progbits
	.align	8
	.align		8
.nv.constant4:
        /*0000*/ 	.dword	_ZN34_INTERNAL_2dec8864_4_k_cu_410d0aa44cuda3std3__45__cpo5beginE
	.align		8
        /*0008*/ 	.dword	_ZN34_INTERNAL_2dec8864_4_k_cu_410d0aa44cuda3std3__45__cpo3endE
	.align		8
        /*0010*/ 	.dword	_ZN34_INTERNAL_2dec8864_4_k_cu_410d0aa44cuda3std3__45__cpo6cbeginE
	.align		8
        /*0018*/ 	.dword	_ZN34_INTERNAL_2dec8864_4_k_cu_410d0aa44cuda3std3__45__cpo4cendE
	.align		8
        /*0020*/ 	.dword	_ZN34_INTERNAL_2dec8864_4_k_cu_410d0aa44cuda3std3__45__cpo6rbeginE
	.align		8
        /*0028*/ 	.dword	_ZN34_INTERNAL_2dec8864_4_k_cu_410d0aa44cuda3std3__45__cpo4rendE
	.align		8
        /*0030*/ 	.dword	_ZN34_INTERNAL_2dec8864_4_k_cu_410d0aa44cuda3std3__45__cpo7crbeginE
	.align		8
        /*0038*/ 	.dword	_ZN34_INTERNAL_2dec8864_4_k_cu_410d0aa44cuda3std3__45__cpo5crendE
	.align		8
        /*0040*/ 	.dword	_ZN34_INTERNAL_2dec8864_4_k_cu_410d0aa44cuda3std3__436_GLOBAL__N__2dec8864_4_k_cu_410d0aa46ignoreE
	.align		8
        /*0048*/ 	.dword	_ZN34_INTERNAL_2dec8864_4_k_cu_410d0aa44cuda3std3__419piecewise_constructE
	.align		8
        /*0050*/ 	.dword	_ZN34_INTERNAL_2dec8864_4_k_cu_410d0aa44cuda3std3__48in_placeE
	.align		8
        /*0058*/ 	.dword	_ZN34_INTERNAL_2dec8864_4_k_cu_410d0aa44cuda3std3__420unreachable_sentinelE
	.align		8
        /*0060*/ 	.dword	_ZN34_INTERNAL_2dec8864_4_k_cu_410d0aa44cuda3std3__47nulloptE
	.align		8
        /*0068*/ 	.dword	_ZN34_INTERNAL_2dec8864_4_k_cu_410d0aa44cuda3std3__48unexpectE
	.align		8
        /*0070*/ 	.dword	_ZN34_INTERNAL_2dec8864_4_k_cu_410d0aa44cuda3std6ranges3__45__cpo4swapE
	.align		8
        /*0078*/ 	.dword	_ZN34_INTERNAL_2dec8864_4_k_cu_410d0aa44cuda3std6ranges3__45__cpo9iter_moveE
	.align		8
        /*0080*/ 	.dword	_ZN34_INTERNAL_2dec8864_4_k_cu_410d0aa44cuda3std6ranges3__45__cpo5beginE
	.align		8
        /*0088*/ 	.dword	_ZN34_INTERNAL_2dec8864_4_k_cu_410d0aa44cuda3std6ranges3__45__cpo3endE
	.align		8
        /*0090*/ 	.dword	_ZN34_INTERNAL_2dec8864_4_k_cu_410d0aa44cuda3std6ranges3__45__cpo6cbeginE
	.align		8
        /*0098*/ 	.dword	_ZN34_INTERNAL_2dec8864_4_k_cu_410d0aa44cuda3std6ranges3__45__cpo4cendE
	.align		8
        /*00a0*/ 	.dword	_ZN34_INTERNAL_2dec8864_4_k_cu_410d0aa44cuda3std6ranges3__45__cpo7advanceE
	.align		8
        /*00a8*/ 	.dword	_ZN34_INTERNAL_2dec8864_4_k_cu_410d0aa44cuda3std6ranges3__45__cpo9iter_swapE
	.align		8
        /*00b0*/ 	.dword	_ZN34_INTERNAL_2dec8864_4_k_cu_410d0aa44cuda3std6ranges3__45__cpo4nextE
	.align		8
        /*00b8*/ 	.dword	_ZN34_INTERNAL_2dec8864_4_k_cu_410d0aa44cuda3std6ranges3__45__cpo4prevE
	.align		8
        /*00c0*/ 	.dword	_ZN34_INTERNAL_2dec8864_4_k_cu_410d0aa44cuda3std6ranges3__45__cpo4dataE
	.align		8
        /*00c8*/ 	.dword	_ZN34_INTERNAL_2dec8864_4_k_cu_410d0aa44cuda3std6ranges3__45__cpo5cdataE
	.align		8
        /*00d0*/ 	.dword	_ZN34_INTERNAL_2dec8864_4_k_cu_410d0aa44cuda3std6ranges3__45__cpo4sizeE
	.align		8
        /*00d8*/ 	.dword	_ZN34_INTERNAL_2dec8864_4_k_cu_410d0aa44cuda3std6ranges3__45__cpo5ssizeE
	.align		8
        /*00e0*/ 	.dword	_ZN34_INTERNAL_2dec8864_4_k_cu_410d0aa44cuda3std6ranges3__45__cpo8distanceE
	.align		8
        /*00e8*/ 	.dword	_ZN34_INTERNAL_2dec8864_4_k_cu_410d0aa46thrust24THRUST_300001_SM_1000_NS8cuda_cub3parE
	.align		8
        /*00f0*/ 	.dword	_ZN34_INTERNAL_2dec8864_4_k_cu_410d0aa46thrust24THRUST_300001_SM_1000_NS8cuda_cub10par_nosyncE
	.align		8
        /*00f8*/ 	.dword	_ZN34_INTERNAL_2dec8864_4_k_cu_410d0aa46thrust24THRUST_300001_SM_1000_NS6system6detail10sequential3seqE
	.align		8
        /*0100*/ 	.dword	_ZN34_INTERNAL_2dec8864_4_k_cu_410d0aa46thrust24THRUST_300001_SM_1000_NS12placeholders2_1E
	.align		8
        /*0108*/ 	.dword	_ZN34_INTERNAL_2dec8864_4_k_cu_410d0aa46thrust24THRUST_300001_SM_1000_NS12placeholders2_2E
	.align		8
        /*0110*/ 	.dword	_ZN34_INTERNAL_2dec8864_4_k_cu_410d0aa46thrust24THRUST_300001_SM_1000_NS12placeholders2_3E
	.align		8
        /*0118*/ 	.dword	_ZN34_INTERNAL_2dec8864_4_k_cu_410d0aa46thrust24THRUST_300001_SM_1000_NS12placeholders2_4E
	.align		8
        /*0120*/ 	.dword	_ZN34_INTERNAL_2dec8864_4_k_cu_410d0aa46thrust24THRUST_300001_SM_1000_NS12placeholders2_5E
	.align		8
        /*0128*/ 	.dword	_ZN34_INTERNAL_2dec8864_4_k_cu_410d0aa46thrust24THRUST_300001_SM_1000_NS12placeholders2_6E
	.align		8
        /*0130*/ 	.dword	_ZN34_INTERNAL_2dec8864_4_k_cu_410d0aa46thrust24THRUST_300001_SM_1000_NS12placeholders2_7E
	.align		8
        /*0138*/ 	.dword	_ZN34_INTERNAL_2dec8864_4_k_cu_410d0aa46thrust24THRUST_300001_SM_1000_NS12placeholders2_8E
	.align		8
        /*0140*/ 	.dword	_ZN34_INTERNAL_2dec8864_4_k_cu_410d0aa46thrust24THRUST_300001_SM_1000_NS12placeholders2_9E
	.align		8
        /*0148*/ 	.dword	_ZN34_INTERNAL_2dec8864_4_k_cu_410d0aa46thrust24THRUST_300001_SM_1000_NS12placeholders3_10E
	.align		8
        /*0150*/ 	.dword	_ZN34_INTERNAL_2dec8864_4_k_cu_410d0aa46thrust24THRUST_300001_SM_1000_NS3seqE
	.align		8
        /*0158*/ 	.dword	$str
	.align		8
        /*0160*/ 	.dword	vprintf


//--------------------- .text._ZN3cub18CUB_300001_SM_10006detail8for_each13static_kernelINS2_12policy_hub_t12policy_500_tElN6thrust24THRUST_300001_SM_1000_NS8cuda_cub6__fill7functorINS7_6detail15normal_iteratorINS7_10device_ptrIiEEEEiEEEEvT0_T1_ --------------------------
	.section	.text._ZN3cub18CUB_300001_SM_10006detail8for_each13static_kernelINS2_12policy_hub_t12policy_500_tElN6thrust24THRUST_300001_SM_1000_NS8cuda_cub6__fill7functorINS7_6detail15normal_iteratorINS7_10device_ptrIiEEEEiEEEEvT0_T1_,"ax",@progbits
	.align	128
        .global         _ZN3cub18CUB_300001_SM_10006detail8for_each13static_kernelINS2_12policy_hub_t12policy_500_tElN6thrust24THRUST_300001_SM_1000_NS8cuda_cub6__fill7functorINS7_6detail15normal_iteratorINS7_10device_ptrIiEEEEiEEEEvT0_T1_
        .type           _ZN3cub18CUB_300001_SM_10006detail8for_each13static_kernelINS2_12policy_hub_t12policy_500_tElN6thrust24THRUST_300001_SM_1000_NS8cuda_cub6__fill7functorINS7_6detail15normal_iteratorINS7_10device_ptrIiEEEEiEEEEvT0_T1_,@function
        .size           _ZN3cub18CUB_300001_SM_10006detail8for_each13static_kernelINS2_12policy_hub_t12policy_500_tElN6thrust24THRUST_300001_SM_1000_NS8cuda_cub6__fill7functorINS7_6detail15normal_iteratorINS7_10device_ptrIiEEEEiEEEEvT0_T1_,(.L_x_26 - _ZN3cub18CUB_300001_SM_10006detail8for_each13static_kernelINS2_12policy_hub_t12policy_500_tElN6thrust24THRUST_300001_SM_1000_NS8cuda_cub6__fill7functorINS7_6detail15normal_iteratorINS7_10device_ptrIiEEEEiEEEEvT0_T1_)
        .other          _ZN3cub18CUB_300001_SM_10006detail8for_each13static_kernelINS2_12policy_hub_t12policy_500_tElN6thrust24THRUST_300001_SM_1000_NS8cuda_cub6__fill7functorINS7_6detail15normal_iteratorINS7_10device_ptrIiEEEEiEEEEvT0_T1_,@"STO_CUDA_ENTRY STV_DEFAULT"
_ZN3cub18CUB_300001_SM_10006detail8for_each13static_kernelINS2_12policy_hub_t12policy_500_tElN6thrust24THRUST_300001_SM_1000_NS8cuda_cub6__fill7functorINS7_6detail15normal_iteratorINS7_10device_ptrIiEEEEiEEEEvT0_T1_:
.text._ZN3cub18CUB_300001_SM_10006detail8for_each13static_kernelINS2_12policy_hub_t12policy_500_tElN6thrust24THRUST_300001_SM_1000_NS8cuda_cub6__fill7functorINS7_6detail15normal_iteratorINS7_10device_ptrIiEEEEiEEEEvT0_T1_:
[----:B------:R-:W-:Y:S08]  /*0000*/  LDC R1, c[0x0][0x37c] ;  /* 0x0000df00ff017b82 */ /* 0x000ff00000000800 */
[----:B------:R-:W0:Y:S01]  /*0010*/  S2UR UR4, SR_CTAID.X ;  /* 0x00000000000479c3 */ /* 0x000e220000002500 */
[----:B------:R-:W1:Y:S01]  /*0020*/  LDCU.64 UR6, c[0x0][0x380] ;  /* 0x00007000ff0677ac */ /* 0x000e620008000a00 */
[----:B------:R-:W2:Y:S01]  /*0030*/  LDCU.64 UR8, c[0x0][0x358] ;  /* 0x00006b00ff0877ac */ /* 0x000ea20008000a00 */
[----:B0-----:R-:W-:-:S04]  /*0040*/  UIMAD.WIDE.U32 UR4, UR4, 0x200, URZ ;  /* 0x00000200040478a5 */ /* 0x001fc8000f8e00ff */
[----:B-1----:R-:W-:-:S04]  /*0050*/  UIADD3 UR6, UP0, UPT, -UR4, UR6, URZ ;  /* 0x0000000604067290 */ /* 0x002fc8000ff1e1ff */
[----:B------:R-:W-:Y:S02]  /*0060*/  UIADD3.X UR7, UPT, UPT, ~UR5, UR7, URZ, UP0, !UPT ;  /* 0x0000000705077290 */ /* 0x000fe400087fe5ff */
[----:B------:R-:W-:-:S04]  /*0070*/  UISETP.GE.U32.AND UP0, UPT, UR6, 0x200, UPT ;  /* 0x000002000600788c */ /* 0x000fc8000bf06070 */
[----:B------:R-:W-:-:S09]  /*0080*/  UISETP.GE.AND.EX UP0, UPT, UR7, URZ, UPT, UP0 ;  /* 0x000000ff0700728c */ /* 0x000fd2000bf06300 */
[----:B--2---:R-:W-:Y:S05]  /*0090*/  BRA.U !UP0, `(.L_x_0) ;  /* 0x0000000108287547 */ /* 0x004fea000b800000 */
[----:B------:R-:W0:Y:S01]  /*00a0*/  S2R R0, SR_TID.X ;  /* 0x0000000000007919 */ /* 0x000e220000002100 */
[----:B------:R-:W1:Y:S01]  /*00b0*/  LDCU.64 UR6, c[0x0][0x388] ;  /* 0x00007100ff0677ac */ /* 0x000e620008000a00 */
[----:B------:R-:W2:Y:S01]  /*00c0*/  LDC R5, c[0x0][0x390] ;  /* 0x0000e400ff057b82 */ /* 0x000ea20000000800 */
[----:B0-----:R-:W-:-:S05]  /*00d0*/  IADD3 R0, P0, PT, R0, UR4, RZ ;  /* 0x0000000400007c10 */ /* 0x001fca000ff1e0ff */
[----:B------:R-:W-:Y:S01]  /*00e0*/  IMAD.X R3, RZ, RZ, UR5, P0 ;  /* 0x00000005ff037e24 */ /* 0x000fe200080e06ff */
[----:B-1----:R-:W-:-:S04]  /*00f0*/  LEA R2, P0, R0, UR6, 0x2 ;  /* 0x0000000600027c11 */ /* 0x002fc8000f8010ff */
[----:B------:R-:W-:-:S05]  /*0100*/  LEA.HI.X R3, R0, UR7, R3, 0x2, P0 ;  /* 0x0000000700037c11 */ /* 0x000fca00080f1403 */
[----:B--2---:R-:W-:Y:S04]  /*0110*/  STG.E desc[UR8][R2.64], R5 ;  /* 0x0000000502007986 */ /* 0x004fe8000c101908 */
[----:B------:R-:W-:Y:S01]  /*0120*/  STG.E desc[UR8][R2.64+0x400], R5 ;  /* 0x0004000502007986 */ /* 0x000fe2000c101908 */
[----:B------:R-:W-:Y:S05]  /*0130*/  EXIT ;  /* 0x000000000000794d */ /* 0x000fea0003800000 */
.L_x_0:
[----:B------:R-:W0:Y:S01]  /*0140*/  S2R R0, SR_TID.X ;  /* 0x0000000000007919 */ /* 0x000e220000002100 */
[----:B------:R-:W-:Y:S01]  /*0150*/  USHF.R.S32.HI UR7, URZ, 0x1f, UR6 ;  /* 0x0000001fff077899 */ /* 0x000fe20008011406 */
[----:B------:R-:W1:Y:S05]  /*0160*/  LDCU.64 UR10, c[0x0][0x388] ;  /* 0x00007100ff0a77ac */ /* 0x000e6a0008000a00 */
[----:B------:R-:W-:Y:S02]  /*0170*/  IMAD.U32 R2, RZ, RZ, UR7 ;  /* 0x00000007ff027e24 */ /* 0x000fe4000f8e00ff */
[----:B------:R-:W-:Y:S01]  /*0180*/  IMAD.U32 R4, RZ, RZ, UR7 ;  /* 0x00000007ff047e24 */ /* 0x000fe2000f8e00ff */
[----:B0-----:R-:W-:-:S04]  /*0190*/  ISETP.LT.U32.AND P0, PT, R0, UR6, PT ;  /* 0x0000000600007c0c */ /* 0x001fc8000bf01070 */
[----:B------:R-:W-:Y:S01]  /*01a0*/  ISETP.GT.AND.EX P0, PT, R2, RZ, PT, P0 ;  /* 0x000000ff0200720c */ /* 0x000fe20003f04300 */
[C---:B------:R-:W-:Y:S01]  /*01b0*/  VIADD R2, R0.reuse, 0x100 ;  /* 0x0000010000027836 */ /* 0x040fe20000000000 */
[----:B------:R-:W-:-:S04]  /*01c0*/  IADD3 R0, P2, PT, R0, UR4, RZ ;  /* 0x0000000400007c10 */ /* 0x000fc8000ff5e0ff */
[----:B------:R-:W-:Y:S01]  /*01d0*/  ISETP.LT.U32.AND P1, PT, R2, UR6, PT ;  /* 0x0000000602007c0c */ /* 0x000fe2000bf21070 */
[----:B------:R-:W-:Y:S01]  /*01e0*/  IMAD.X R3, RZ, RZ, UR5, P2 ;  /* 0x00000005ff037e24 */ /* 0x000fe200090e06ff */
[----:B-1----:R-:W-:Y:S02]  /*01f0*/  LEA R2, P2, R0, UR10, 0x2 ;  /* 0x0000000a00027c11 */ /* 0x002fe4000f8410ff */
[----:B------:R-:W-:Y:S02]  /*0200*/  ISETP.GT.AND.EX P1, PT, R4, RZ, PT, P1 ;  /* 0x000000ff0400720c */ /* 0x000fe40003f24310 */
[----:B------:R-:W-:Y:S01]  /*0210*/  LEA.HI.X R3, R0, UR11, R3, 0x2, P2 ;  /* 0x0000000b00037c11 */ /* 0x000fe200090f1403 */
[----:B------:R-:W0:Y:S04]  /*0220*/  @P0 LDC R5, c[0x0][0x390] ;  /* 0x0000e400ff050b82 */ /* 0x000e280000000800 */
[----:B0-----:R0:W-:Y:S06]  /*0230*/  @P0 STG.E desc[UR8][R2.64], R5 ;  /* 0x0000000502000986 */ /* 0x0011ec000c101908 */
[----:B------:R-:W-:Y:S05]  /*0240*/  @!P1 EXIT ;  /* 0x000000000000994d */ /* 0x000fea0003800000 */
[----:B0-----:R-:W0:Y:S02]  /*0250*/  LDC R5, c[0x0][0x390] ;  /* 0x0000e400ff057b82 */ /* 0x001e240000000800 */
[----:B0-----:R-:W-:Y:S01]  /*0260*/  STG.E desc[UR8][R2.64+0x400], R5 ;  /* 0x0004000502007986 */ /* 0x001fe2000c101908 */
[----:B------:R-:W-:Y:S05]  /*0270*/  EXIT ;  /* 0x000000000000794d */ /* 0x000fea0003800000 */
.L_x_1:
[----:B------:R-:W-:-:S00]  /*0280*/  BRA `(.L_x_1) ;  /* 0xfffffffc00fc7947 */ /* 0x000fc0000383ffff */
[----:B------:R-:W-:-:S00]  /*0290*/  NOP ;  /* 0x0000000000007918 */ /* 0x000fc00000000000 */
        /* <DEDUP_REMOVED lines=14> */
.L_x_26:


//--------------------- .text._ZN3cub18CUB_300001_SM_10006detail8for_each13static_kernelINS2_12policy_hub_t12policy_500_tEmN6thrust24THRUST_300001_SM_1000_NS8cuda_cub20__uninitialized_fill7functorINS7_10device_ptrIiEEiEEEEvT0_T1_ --------------------------
	.section	.text._ZN3cub18CUB_300001_SM_10006detail8for_each13static_kernelINS2_12policy_hub_t12policy_500_tEmN6thrust24THRUST_300001_SM_1000_NS8cuda_cub20__uninitialized_fill7functorINS7_10device_ptrIiEEiEEEEvT0_T1_,"ax",@progbits
	.align	128
        .global         _ZN3cub18CUB_300001_SM_10006detail8for_each13static_kernelINS2_12policy_hub_t12policy_500_tEmN6thrust24THRUST_300001_SM_1000_NS8cuda_cub20__uninitialized_fill7functorINS7_10device_ptrIiEEiEEEEvT0_T1_
        .type           _ZN3cub18CUB_300001_SM_10006detail8for_each13static_kernelINS2_12policy_hub_t12policy_500_tEmN6thrust24THRUST_300001_SM_1000_NS8cuda_cub20__uninitialized_fill7functorINS7_10device_ptrIiEEiEEEEvT0_T1_,@function
        .size           _ZN3cub18CUB_300001_SM_10006detail8for_each13static_kernelINS2_12policy_hub_t12policy_500_tEmN6thrust24THRUST_300001_SM_1000_NS8cuda_cub20__uninitialized_fill7functorINS7_10device_ptrIiEEiEEEEvT0_T1_,(.L_x_27 - _ZN3cub18CUB_300001_SM_10006detail8for_each13static_kernelINS2_12policy_hub_t12policy_500_tEmN6thrust24THRUST_300001_SM_1000_NS8cuda_cub20__uninitialized_fill7functorINS7_10device_ptrIiEEiEEEEvT0_T1_)
        .other          _ZN3cub18CUB_300001_SM_10006detail8for_each13static_kernelINS2_12policy_hub_t12policy_500_tEmN6thrust24THRUST_300001_SM_1000_NS8cuda_cub20__uninitialized_fill7functorINS7_10device_ptrIiEEiEEEEvT0_T1_,@"STO_CUDA_ENTRY STV_DEFAULT"
_ZN3cub18CUB_300001_SM_10006detail8for_each13static_kernelINS2_12policy_hub_t12policy_500_tEmN6thrust24THRUST_300001_SM_1000_NS8cuda_cub20__uninitialized_fill7functorINS7_10device_ptrIiEEiEEEEvT0_T1_:
.text._ZN3cub18CUB_300001_SM_10006detail8for_each13static_kernelINS2_12policy_hub_t12policy_500_tEmN6thrust24THRUST_300001_SM_1000_NS8cuda_cub20__uninitialized_fill7functorINS7_10device_ptrIiEEiEEEEvT0_T1_:
        /* <DEDUP_REMOVED lines=8> */
[----:B------:R-:W-:-:S09]  /*0080*/  UISETP.GE.U32.AND.EX UP0, UPT, UR7, URZ, UPT, UP0 ;  /* 0x000000ff0700728c */ /* 0x000fd2000bf06100 */
        /* <DEDUP_REMOVED lines=11> */
.L_x_2:
[----:B------:R-:W0:Y:S01]  /*0140*/  S2R R0, SR_TID.X ;  /* 0x0000000000007919 */ /* 0x000e220000002100 */
[----:B------:R-:W-:Y:S01]  /*0150*/  IMAD.U32 R2, RZ, RZ, UR7 ;  /* 0x00000007ff027e24 */ /* 0x000fe2000f8e00ff */
[----:B------:R-:W1:Y:S01]  /*0160*/  LDCU.64 UR10, c[0x0][0x388] ;  /* 0x00007100ff0a77ac */ /* 0x000e620008000a00 */
[----:B------:R-:W-:Y:S01]  /*0170*/  IMAD.U32 R4, RZ, RZ, UR7 ;  /* 0x00000007ff047e24 */ /* 0x000fe2000f8e00ff */
[----:B0-----:R-:W-:-:S04]  /*0180*/  ISETP.LT.U32.AND P0, PT, R0, UR6, PT ;  /* 0x0000000600007c0c */ /* 0x001fc8000bf01070 */
[----:B------:R-:W-:Y:S01]  /*0190*/  ISETP.GT.U32.AND.EX P0, PT, R2, RZ, PT, P0 ;  /* 0x000000ff0200720c */ /* 0x000fe20003f04100 */
[C---:B------:R-:W-:Y:S01]  /*01a0*/  VIADD R2, R0.reuse, 0x100 ;  /* 0x0000010000027836 */ /* 0x040fe20000000000 */
[----:B------:R-:W-:-:S04]  /*01b0*/  IADD3 R0, P2, PT, R0, UR4, RZ ;  /* 0x0000000400007c10 */ /* 0x000fc8000ff5e0ff */
[----:B------:R-:W-:Y:S01]  /*01c0*/  ISETP.LT.U32.AND P1, PT, R2, UR6, PT ;  /* 0x0000000602007c0c */ /* 0x000fe2000bf21070 */
[----:B------:R-:W-:Y:S01]  /*01d0*/  IMAD.X R3, RZ, RZ, UR5, P2 ;  /* 0x00000005ff037e24 */ /* 0x000fe200090e06ff */
[----:B-1----:R-:W-:Y:S02]  /*01e0*/  LEA R2, P2, R0, UR10, 0x2 ;  /* 0x0000000a00027c11 */ /* 0x002fe4000f8410ff */
[----:B------:R-:W-:Y:S02]  /*01f0*/  ISETP.GT.U32.AND.EX P1, PT, R4, RZ, PT, P1 ;  /* 0x000000ff0400720c */ /* 0x000fe40003f24110 */
[----:B------:R-:W-:Y:S01]  /*0200*/  LEA.HI.X R3, R0, UR11, R3, 0x2, P2 ;  /* 0x0000000b00037c11 */ /* 0x000fe200090f1403 */
[----:B------:R-:W0:Y:S04]  /*0210*/  @P0 LDC R5, c[0x0][0x390] ;  /* 0x0000e400ff050b82 */ /* 0x000e280000000800 */
[----:B0-----:R0:W-:Y:S06]  /*0220*/  @P0 STG.E desc[UR8][R2.64], R5 ;  /* 0x0000000502000986 */ /* 0x0011ec000c101908 */
[----:B------:R-:W-:Y:S05]  /*0230*/  @!P1 EXIT ;  /* 0x000000000000994d */ /* 0x000fea0003800000 */
[----:B0-----:R-:W0:Y:S02]  /*0240*/  LDC R5, c[0x0][0x390] ;  /* 0x0000e400ff057b82 */ /* 0x001e240000000800 */
[----:B0-----:R-:W-:Y:S01]  /*0250*/  STG.E desc[UR8][R2.64+0x400], R5 ;  /* 0x0004000502007986 */ /* 0x001fe2000c101908 */
[----:B------:R-:W-:Y:S05]  /*0260*/  EXIT ;  /* 0x000000000000794d */ /* 0x000fea0003800000 */
.L_x_3:
        /* <DEDUP_REMOVED lines=9> */
.L_x_27:


//--------------------- .text._ZN3cub18CUB_300001_SM_10006detail8for_each13static_kernelINS2_12policy_hub_t12policy_500_tEmN6thrust24THRUST_300001_SM_1000_NS8cuda_cub6__fill7functorINS7_6detail15normal_iteratorINS7_10device_ptrIiEEEEiEEEEvT0_T1_ --------------------------
	.section	.text._ZN3cub18CUB_300001_SM_10006detail8for_each13static_kernelINS2_12policy_hub_t12policy_500_tEmN6thrust24THRUST_300001_SM_1000_NS8cuda_cub6__fill7functorINS7_6detail15normal_iteratorINS7_10device_ptrIiEEEEiEEEEvT0_T1_,"ax",@progbits
	.align	128
        .global         _ZN3cub18CUB_300001_SM_10006detail8for_each13static_kernelINS2_12policy_hub_t12policy_500_tEmN6thrust24THRUST_300001_SM_1000_NS8cuda_cub6__fill7functorINS7_6detail15normal_iteratorINS7_10device_ptrIiEEEEiEEEEvT0_T1_
        .type           _ZN3cub18CUB_300001_SM_10006detail8for_each13static_kernelINS2_12policy_hub_t12policy_500_tEmN6thrust24THRUST_300001_SM_1000_NS8cuda_cub6__fill7functorINS7_6detail15normal_iteratorINS7_10device_ptrIiEEEEiEEEEvT0_T1_,@function
        .size           _ZN3cub18CUB_300001_SM_10006detail8for_each13static_kernelINS2_12policy_hub_t12policy_500_tEmN6thrust24THRUST_300001_SM_1000_NS8cuda_cub6__fill7functorINS7_6detail15normal_iteratorINS7_10device_ptrIiEEEEiEEEEvT0_T1_,(.L_x_28 - _ZN3cub18CUB_300001_SM_10006detail8for_each13static_kernelINS2_12policy_hub_t12policy_500_tEmN6thrust24THRUST_300001_SM_1000_NS8cuda_cub6__fill7functorINS7_6detail15normal_iteratorINS7_10device_ptrIiEEEEiEEEEvT0_T1_)
        .other          _ZN3cub18CUB_300001_SM_10006detail8for_each13static_kernelINS2_12policy_hub_t12policy_500_tEmN6thrust24THRUST_300001_SM_1000_NS8cuda_cub6__fill7functorINS7_6detail15normal_iteratorINS7_10device_ptrIiEEEEiEEEEvT0_T1_,@"STO_CUDA_ENTRY STV_DEFAULT"
_ZN3cub18CUB_300001_SM_10006detail8for_each13static_kernelINS2_12policy_hub_t12policy_500_tEmN6thrust24THRUST_300001_SM_1000_NS8cuda_cub6__fill7functorINS7_6detail15normal_iteratorINS7_10device_ptrIiEEEEiEEEEvT0_T1_:
.text._ZN3cub18CUB_300001_SM_10006detail8for_each13static_kernelINS2_12policy_hub_t12policy_500_tEmN6thrust24THRUST_300001_SM_1000_NS8cuda_cub6__fill7functorINS7_6detail15normal_iteratorINS7_10device_ptrIiEEEEiEEEEvT0_T1_:
        /* <DEDUP_REMOVED lines=20> */
.L_x_4:
        /* <DEDUP_REMOVED lines=19> */
.L_x_5:
        /* <DEDUP_REMOVED lines=9> */
.L_x_28:


//--------------------- .text._ZN3cub18CUB_300001_SM_10006detail11EmptyKernelIvEEvv --------------------------
	.section	.text._ZN3cub18CUB_300001_SM_10006detail11EmptyKernelIvEEvv,"ax",@progbits
	.align	128
        .global         _ZN3cub18CUB_300001_SM_10006detail11EmptyKernelIvEEvv
        .type           _ZN3cub18CUB_300001_SM_10006detail11EmptyKernelIvEEvv,@function
        .size           _ZN3cub18CUB_300001_SM_10006detail11EmptyKernelIvEEvv,(.L_x_29 - _ZN3cub18CUB_300001_SM_10006detail11EmptyKernelIvEEvv)
        .other          _ZN3cub18CUB_300001_SM_10006detail11EmptyKernelIvEEvv,@"STO_CUDA_ENTRY STV_DEFAULT"
_ZN3cub18CUB_300001_SM_10006detail11EmptyKernelIvEEvv:
.text._ZN3cub18CUB_300001_SM_10006detail11EmptyKernelIvEEvv:
[----:B------:R-:W-:Y:S01]  /*0000*/  LDC R1, c[0x0][0x37c] ;  /* 0x0000df00ff017b82 */ /* 0x000fe20000000800 */
[----:B------:R-:W-:Y:S05]  /*0010*/  EXIT ;  /* 0x000000000000794d */ /* 0x000fea0003800000 */
.L_x_6:
        /* <DEDUP_REMOVED lines=14> */
.L_x_29:


//--------------------- .text._Z4findPiS_S_S_S_S_S_S_S_ --------------------------
	.section	.text._Z4findPiS_S_S_S_S_S_S_S_,"ax",@progbits
	.align	128
        .global         _Z4findPiS_S_S_S_S_S_S_S_
        .type           _Z4findPiS_S_S_S_S_S_S_S_,@function
        .size           _Z4findPiS_S_S_S_S_S_S_S_,(.L_x_30 - _Z4findPiS_S_S_S_S_S_S_S_)
        .other          _Z4findPiS_S_S_S_S_S_S_S_,@"STO_CUDA_ENTRY STV_DEFAULT"
_Z4findPiS_S_S_S_S_S_S_S_:
.text._Z4findPiS_S_S_S_S_S_S_S_:
[----:B------:R-:W-:Y:S08]  /*0000*/  LDC R1, c[0x0][0x37c] ;  /* 0x0000df00ff017b82 */ /* 0x000ff00000000800 */
[----:B------:R-:W0:Y:S01]  /*0010*/  LDC.64 R2, c[0x0][0x3c0] ;  /* 0x0000f000ff027b82 */ /* 0x000e220000000a00 */
[----:B------:R-:W0:Y:S07]  /*0020*/  LDCU.64 UR4, c[0x0][0x358] ;  /* 0x00006b00ff0477ac */ /* 0x000e2e0008000a00 */
[----:B------:R-:W1:Y:S01]  /*0030*/  LDC.64 R4, c[0x0][0x3a0] ;  /* 0x0000e800ff047b82 */ /* 0x000e620000000a00 */
[----:B0-----:R-:W2:Y:S04]  /*0040*/  LDG.E R2, desc[UR4][R2.64] ;  /* 0x0000000402027981 */ /* 0x001ea8000c1e1900 */
[----:B-1----:R-:W3:Y:S03]  /*0050*/  LDG.E R4, desc[UR4][R4.64] ;  /* 0x0000000404047981 */ /* 0x002ee6000c1e1900 */
[----:B------:R-:W0:Y:S01]  /*0060*/  S2UR UR6, SR_CTAID.X ;  /* 0x00000000000679c3 */ /* 0x000e220000002500 */
[----:B------:R-:W0:Y:S07]  /*0070*/  S2R R7, SR_TID.X ;  /* 0x0000000000077919 */ /* 0x000e2e0000002100 */
[----:B------:R-:W0:Y:S02]  /*0080*/  LDC R0, c[0x0][0x360] ;  /* 0x0000d800ff007b82 */ /* 0x000e240000000800 */
[----:B0-----:R-:W-:-:S05]  /*0090*/  IMAD R7, R0, UR6, R7 ;  /* 0x0000000600077c24 */ /* 0x001fca000f8e0207 */
[----:B--2---:R-:W-:-:S04]  /*00a0*/  IADD3 R15, PT, PT, R2, R7, RZ ;  /* 0x00000007020f7210 */ /* 0x004fc80007ffe0ff */
[----:B---3--:R-:W-:-:S13]  /*00b0*/  ISETP.GE.AND P0, PT, R15, R4, PT ;  /* 0x000000040f00720c */ /* 0x008fda0003f06270 */
[----:B------:R-:W-:Y:S05]  /*00c0*/  @P0 EXIT ;  /* 0x000000000000094d */ /* 0x000fea0003800000 */
[----:B------:R-:W0:Y:S08]  /*00d0*/  LDC.64 R2, c[0x0][0x390] ;  /* 0x0000e400ff027b82 */ /* 0x000e300000000a00 */
[----:B------:R-:W1:Y:S01]  /*00e0*/  LDC.64 R4, c[0x0][0x380] ;  /* 0x0000e000ff047b82 */ /* 0x000e620000000a00 */
[----:B0-----:R-:W-:-:S05]  /*00f0*/  IMAD.WIDE R10, R15, 0x4, R2 ;  /* 0x000000040f0a7825 */ /* 0x001fca00078e0202 */
[----:B------:R-:W2:Y:S04]  /*0100*/  LDG.E R7, desc[UR4][R10.64] ;  /* 0x000000040a077981 */ /* 0x000ea8000c1e1900 */
[----:B-1----:R-:W2:Y:S02]  /*0110*/  LDG.E R4, desc[UR4][R4.64] ;  /* 0x0000000404047981 */ /* 0x002ea4000c1e1900 */
[----:B--2---:R-:W-:-:S13]  /*0120*/  ISETP.NE.AND P0, PT, R7, R4, PT ;  /* 0x000000040700720c */ /* 0x004fda0003f05270 */
[----:B------:R-:W-:Y:S05]  /*0130*/  @P0 EXIT ;  /* 0x000000000000094d */ /* 0x000fea0003800000 */
[----:B------:R-:W0:Y:S02]  /*0140*/  LDC.64 R4, c[0x0][0x388] ;  /* 0x0000e200ff047b82 */ /* 0x000e240000000a00 */
[----:B0-----:R-:W-:-:S06]  /*0150*/  IMAD.WIDE R4, R7, 0x4, R4 ;  /* 0x0000000407047825 */ /* 0x001fcc00078e0204 */
[----:B------:R-:W2:Y:S02]  /*0160*/  LDG.E R4, desc[UR4][R4.64] ;  /* 0x0000000404047981 */ /* 0x000ea4000c1e1900 */
[----:B--2---:R-:W-:-:S13]  /*0170*/  ISETP.NE.AND P0, PT, R4, -0x1, PT ;  /* 0xffffffff0400780c */ /* 0x004fda0003f05270 */
[----:B------:R-:W-:Y:S05]  /*0180*/  @!P0 EXIT ;  /* 0x000000000000894d */ /* 0x000fea0003800000 */
[----:B------:R-:W0:Y:S01]  /*0190*/  LDC.64 R12, c[0x0][0x3b8] ;  /* 0x0000ee00ff0c7b82 */ /* 0x000e220000000a00 */
[----:B------:R-:W-:-:S07]  /*01a0*/  HFMA2 R21, -RZ, RZ, 0, 5.9604644775390625e-08 ;  /* 0x00000001ff157431 */ /* 0x000fce00000001ff */
[----:B------:R-:W1:Y:S08]  /*01b0*/  LDC.64 R4, c[0x0][0x3b0] ;  /* 0x0000ec00ff047b82 */ /* 0x000e700000000a00 */
[----:B------:R-:W2:Y:S01]  /*01c0*/  LDC.64 R8, c[0x0][0x398] ;  /* 0x0000e600ff087b82 */ /* 0x000ea20000000a00 */
[----:B0-----:R0:W-:Y:S07]  /*01d0*/  STG.E desc[UR4][R12.64], R21 ;  /* 0x000000150c007986 */ /* 0x0011ee000c101904 */
[----:B------:R-:W3:Y:S01]  /*01e0*/  LDC.64 R6, c[0x0][0x3a8] ;  /* 0x0000ea00ff067b82 */ /* 0x000ee20000000a00 */
[----:B------:R-:W4:Y:S04]  /*01f0*/  LDG.E R11, desc[UR4][R10.64] ;  /* 0x000000040a0b7981 */ /* 0x000f28000c1e1900 */
[----:B-1----:R-:W3:Y:S01]  /*0200*/  LDG.E R17, desc[UR4][R4.64] ;  /* 0x0000000404117981 */ /* 0x002ee2000c1e1900 */
[----:B--2---:R-:W-:-:S06]  /*0210*/  IMAD.WIDE R14, R15, 0x4, R8 ;  /* 0x000000040f0e7825 */ /* 0x004fcc00078e0208 */
[----:B------:R-:W2:Y:S01]  /*0220*/  LDG.E R14, desc[UR4][R14.64] ;  /* 0x000000040e0e7981 */ /* 0x000ea2000c1e1900 */
[----:B---3--:R-:W-:-:S05]  /*0230*/  IMAD.WIDE R16, R17, 0x4, R6 ;  /* 0x0000000411107825 */ /* 0x008fca00078e0206 */
[----:B----4-:R0:W-:Y:S04]  /*0240*/  STG.E desc[UR4][R16.64], R11 ;  /* 0x0000000b10007986 */ /* 0x0101e8000c101904 */
[----:B------:R-:W3:Y:S01]  /*0250*/  LDG.E R0, desc[UR4][R4.64] ;  /* 0x0000000404007981 */ /* 0x000ee2000c1e1900 */
[----:B--2---:R-:W-:Y:S02]  /*0260*/  ISETP.NE.AND P0, PT, R14, -0x1, PT ;  /* 0xffffffff0e00780c */ /* 0x004fe40003f05270 */
[----:B---3--:R-:W-:-:S05]  /*0270*/  IADD3 R19, PT, PT, R0, 0x1, RZ ;  /* 0x0000000100137810 */ /* 0x008fca0007ffe0ff */
[----:B------:R0:W-:Y:S06]  /*0280*/  STG.E desc[UR4][R4.64], R19 ;  /* 0x0000001304007986 */ /* 0x0001ec000c101904 */
[----:B------:R-:W-:Y:S05]  /*0290*/  @!P0 EXIT ;  /* 0x000000000000894d */ /* 0x000fea0003800000 */
.L_x_7:
[----:B0-----:R-:W-:-:S06]  /*02a0*/  IMAD.WIDE R10, R14, 0x4, R2 ;  /* 0x000000040e0a7825 */ /* 0x001fcc00078e0202 */
[----:B------:R-:W2:Y:S01]  /*02b0*/  LDG.E R11, desc[UR4][R10.64] ;  /* 0x000000040a0b7981 */ /* 0x000ea2000c1e1900 */
[----:B------:R-:W-:-:S04]  /*02c0*/  IMAD.WIDE R12, R19, 0x4, R6 ;  /* 0x00000004130c7825 */ /* 0x000fc800078e0206 */
[----:B------:R-:W-:Y:S01]  /*02d0*/  IMAD.WIDE R14, R14, 0x4, R8 ;  /* 0x000000040e0e7825 */ /* 0x000fe200078e0208 */
[----:B--2---:R1:W-:Y:S04]  /*02e0*/  STG.E desc[UR4][R12.64], R11 ;  /* 0x0000000b0c007986 */ /* 0x0043e8000c101904 */
[----:B------:R-:W2:Y:S04]  /*02f0*/  LDG.E R19, desc[UR4][R4.64] ;  /* 0x0000000404137981 */ /* 0x000ea8000c1e1900 */
[----:B------:R-:W3:Y:S01]  /*0300*/  LDG.E R14, desc[UR4][R14.64] ;  /* 0x000000040e0e7981 */ /* 0x000ee2000c1e1900 */
[----:B--2---:R-:W-:-:S02]  /*0310*/  IADD3 R19, PT, PT, R19, 0x1, RZ ;  /* 0x0000000113137810 */ /* 0x004fc40007ffe0ff */
[----:B---3--:R-:W-:-:S03]  /*0320*/  ISETP.NE.AND P0, PT, R14, -0x1, PT ;  /* 0xffffffff0e00780c */ /* 0x008fc60003f05270 */
[----:B------:R1:W-:Y:S10]  /*0330*/  STG.E desc[UR4][R4.64], R19 ;  /* 0x0000001304007986 */ /* 0x0003f4000c101904 */
[----:B-1----:R-:W-:Y:S05]  /*0340*/  @P0 BRA `(.L_x_7) ;  /* 0xfffffffc00d40947 */ /* 0x002fea000383ffff */
[----:B------:R-:W-:Y:S05]  /*0350*/  EXIT ;  /* 0x000000000000794d */ /* 0x000fea0003800000 */
.L_x_8:
        /* <DEDUP_REMOVED lines=10> */
.L_x_30:


//--------------------- .text._Z18search_other_levelPiS_S_S_S_S_S_S_S_S_S_S_S_ --------------------------
	.section	.text._Z18search_other_levelPiS_S_S_S_S_S_S_S_S_S_S_S_,"ax",@progbits
	.align	128
        .global         _Z18search_other_levelPiS_S_S_S_S_S_S_S_S_S_S_S_
        .type           _Z18search_other_levelPiS_S_S_S_S_S_S_S_S_S_S_S_,@function
        .size           _Z18search_other_levelPiS_S_S_S_S_S_S_S_S_S_S_S_,(.L_x_31 - _Z18search_other_levelPiS_S_S_S_S_S_S_S_S_S_S_S_)
        .other          _Z18search_other_levelPiS_S_S_S_S_S_S_S_S_S_S_S_,@"STO_CUDA_ENTRY STV_DEFAULT"
_Z18search_other_levelPiS_S_S_S_S_S_S_S_S_S_S_S_:
.text._Z18search_other_levelPiS_S_S_S_S_S_S_S_S_S_S_S_:
[----:B------:R-:W0:Y:S08]  /*0000*/  LDC R1, c[0x0][0x37c] ;  /* 0x0000df00ff017b82 */ /* 0x000e300000000800 */
[----:B------:R-:W1:Y:S01]  /*0010*/  LDC.64 R4, c[0x0][0x3e0] ;  /* 0x0000f800ff047b82 */ /* 0x000e620000000a00 */
[----:B------:R-:W1:Y:S01]  /*0020*/  LDCU.64 UR36, c[0x0][0x358] ;  /* 0x00006b00ff2477ac */ /* 0x000e620008000a00 */
[----:B0-----:R-:W-:-:S06]  /*0030*/  IADD3 R1, PT, PT, R1, -0x18, RZ ;  /* 0xffffffe801017810 */ /* 0x001fcc0007ffe0ff */
[----:B------:R-:W0:Y:S01]  /*0040*/  LDC.64 R2, c[0x0][0x3d8] ;  /* 0x0000f600ff027b82 */ /* 0x000e220000000a00 */
[----:B-1----:R-:W2:Y:S04]  /*0050*/  LDG.E R5, desc[UR36][R4.64] ;  /* 0x0000002404057981 */ /* 0x002ea8000c1e1900 */
[----:B0-----:R0:W5:Y:S01]  /*0060*/  LDG.E R23, desc[UR36][R2.64] ;  /* 0x0000002402177981 */ /* 0x001162000c1e1900 */
[----:B------:R-:W1:Y:S02]  /*0070*/  LDCU UR5, c[0x0][0x2fc] ;  /* 0x00005f80ff0577ac */ /* 0x000e640008000800 */
[----:B------:R-:W3:Y:S01]  /*0080*/  S2UR UR6, SR_CTAID.X ;  /* 0x00000000000679c3 */ /* 0x000ee20000002500 */
[----:B------:R-:W3:Y:S01]  /*0090*/  S2R R0, SR_TID.X ;  /* 0x0000000000007919 */ /* 0x000ee20000002100 */
[----:B------:R-:W4:Y:S06]  /*00a0*/  LDCU UR4, c[0x0][0x2f8] ;  /* 0x00005f00ff0477ac */ /* 0x000f2c0008000800 */
[----:B------:R-:W3:Y:S01]  /*00b0*/  LDC R7, c[0x0][0x360] ;  /* 0x0000d800ff077b82 */ /* 0x000ee20000000800 */
[----:B----4-:R-:W-:-:S05]  /*00c0*/  IADD3 R19, P1, PT, R1, UR4, RZ ;  /* 0x0000000401137c10 */ /* 0x010fca000ff3e0ff */
[----:B-1----:R-:W-:Y:S02]  /*00d0*/  IMAD.X R18, RZ, RZ, UR5, P1 ;  /* 0x00000005ff127e24 */ /* 0x002fe400088e06ff */
[----:B---3--:R-:W-:-:S05]  /*00e0*/  IMAD R0, R7, UR6, R0 ;  /* 0x0000000607007c24 */ /* 0x008fca000f8e0200 */
[----:B--2---:R-:W-:-:S13]  /*00f0*/  ISETP.GE.AND P0, PT, R0, R5, PT ;  /* 0x000000050000720c */ /* 0x004fda0003f06270 */
[----:B0-----:R-:W-:Y:S05]  /*0100*/  @P0 EXIT ;  /* 0x000000000000094d */ /* 0x001fea0003800000 */
[----:B------:R-:W0:Y:S01]  /*0110*/  LDC.64 R28, c[0x0][0x3c0] ;  /* 0x0000f000ff1c7b82 */ /* 0x000e220000000a00 */
[----:B-----5:R-:W-:-:S07]  /*0120*/  IADD3 R23, PT, PT, R23, R0, RZ ;  /* 0x0000000017177210 */ /* 0x020fce0007ffe0ff */
[----:B------:R-:W1:Y:S01]  /*0130*/  LDC.64 R2, c[0x0][0x3b8] ;  /* 0x0000ee00ff027b82 */ /* 0x000e620000000a00 */
[----:B0-----:R-:W-:-:S05]  /*0140*/  IMAD.WIDE R28, R23, 0x4, R28 ;  /* 0x00000004171c7825 */ /* 0x001fca00078e021c */
[----:B------:R-:W2:Y:S01]  /*0150*/  LDG.E R22, desc[UR36][R28.64] ;  /* 0x000000241c167981 */ /* 0x000ea2000c1e1900 */
[----:B-1----:R-:W-:-:S05]  /*0160*/  IMAD.WIDE R2, R23, 0x4, R2 ;  /* 0x0000000417027825 */ /* 0x002fca00078e0202 */
[----:B------:R-:W2:Y:S02]  /*0170*/  LDG.E R25, desc[UR36][R2.64] ;  /* 0x0000002402197981 */ /* 0x000ea4000c1e1900 */
[----:B--2---:R-:W-:Y:S02]  /*0180*/  ISETP.GE.AND P0, PT, R25, R22, PT ;  /* 0x000000161900720c */ /* 0x004fe40003f06270 */
[----:B------:R0:W-:Y:S11]  /*0190*/  STG.E desc[UR36][R2.64], R22 ;  /* 0x0000001602007986 */ /* 0x0001f6000c101924 */
[----:B------:R-:W-:Y:S05]  /*01a0*/  @P0 EXIT ;  /* 0x000000000000094d */ /* 0x000fea0003800000 */
.L_x_15:
[----:B------:R-:W1:Y:S08]  /*01b0*/  LDC.64 R6, c[0x0][0x3d8] ;  /* 0x0000f600ff067b82 */ /* 0x000e700000000a00 */
[----:B0-----:R-:W0:Y:S08]  /*01c0*/  LDC.64 R2, c[0x0][0x3a8] ;  /* 0x0000ea00ff027b82 */ /* 0x001e300000000a00 */
[----:B------:R-:W2:Y:S01]  /*01d0*/  LDC.64 R4, c[0x0][0x390] ;  /* 0x0000e400ff047b82 */ /* 0x000ea20000000a00 */
[----:B-1----:R-:W3:Y:S04]  /*01e0*/  LDG.E R6, desc[UR36][R6.64] ;  /* 0x0000002406067981 */ /* 0x002ee8000c1e1900 */
[----:B0-----:R-:W4:Y:S01]  /*01f0*/  LDG.E R2, desc[UR36][R2.64] ;  /* 0x0000002402027981 */ /* 0x001f22000c1e1900 */
[----:B---3--:R-:W-:-:S04]  /*0200*/  IMAD.IADD R0, R23, 0x1, -R6 ;  /* 0x0000000117007824 */ /* 0x008fc800078e0a06 */
[----:B----4-:R-:W-:-:S04]  /*0210*/  IMAD R9, R0, R2, R25 ;  /* 0x0000000200097224 */ /* 0x010fc800078e0219 */
[----:B--2---:R-:W-:-:S05]  /*0220*/  IMAD.WIDE R4, R9, 0x4, R4 ;  /* 0x0000000409047825 */ /* 0x004fca00078e0204 */
[----:B------:R-:W2:Y:S02]  /*0230*/  LDG.E R24, desc[UR36][R4.64] ;  /* 0x0000002404187981 */ /* 0x000ea4000c1e1900 */
[----:B--2---:R-:W-:-:S13]  /*0240*/  ISETP.NE.AND P0, PT, R24, -0x1, PT ;  /* 0xffffffff1800780c */ /* 0x004fda0003f05270 */
[----:B------:R-:W-:Y:S05]  /*0250*/  @!P0 EXIT ;  /* 0x000000000000894d */ /* 0x000fea0003800000 */
[----:B------:R-:W0:Y:S02]  /*0260*/  LDC.64 R16, c[0x0][0x3b0] ;  /* 0x0000ec00ff107b82 */ /* 0x000e240000000a00 */
[----:B0-----:R-:W-:-:S05]  /*0270*/  IMAD.WIDE R16, R24, 0x4, R16 ;  /* 0x0000000418107825 */ /* 0x001fca00078e0210 */
[----:B------:R-:W2:Y:S01]  /*0280*/  LDG.E R0, desc[UR36][R16.64] ;  /* 0x0000002410007981 */ /* 0x000ea2000c1e1900 */
[----:B------:R-:W-:Y:S01]  /*0290*/  BSSY.RECONVERGENT B7, `(.L_x_9) ;  /* 0x0000049000077945 */ /* 0x000fe20003800200 */
[----:B--2---:R-:W-:-:S13]  /*02a0*/  ISETP.GE.AND P0, PT, R0, 0x1, PT ;  /* 0x000000010000780c */ /* 0x004fda0003f06270 */
[----:B------:R-:W-:Y:S05]  /*02b0*/  @!P0 BRA `(.L_x_10) ;  /* 0x0000000400188947 */ /* 0x000fea0003800000 */
[----:B------:R-:W-:-:S07]  /*02c0*/  HFMA2 R26, -RZ, RZ, 0, 0 ;  /* 0x00000000ff1a7431 */ /* 0x000fce00000001ff */
.L_x_14:
[----:B------:R-:W0:Y:S08]  /*02d0*/  LDC.64 R10, c[0x0][0x3c8] ;  /* 0x0000f200ff0a7b82 */ /* 0x000e300000000a00 */
[----:B------:R-:W1:Y:S01]  /*02e0*/  LDC.64 R2, c[0x0][0x3d0] ;  /* 0x0000f400ff027b82 */ /* 0x000e620000000a00 */
[----:B0-----:R-:W-:-:S06]  /*02f0*/  IMAD.WIDE R10, R24, 0x4, R10 ;  /* 0x00000004180a7825 */ /* 0x001fcc00078e020a */
[----:B------:R-:W2:Y:S01]  /*0300*/  LDG.E R11, desc[UR36][R10.64] ;  /* 0x000000240a0b7981 */ /* 0x000ea2000c1e1900 */
[----:B------:R-:W0:Y:S08]  /*0310*/  LDC.64 R4, c[0x0][0x3d8] ;  /* 0x0000f600ff047b82 */ /* 0x000e300000000a00 */
[----:B------:R-:W3:Y:S08]  /*0320*/  LDC.64 R6, c[0x0][0x3a8] ;  /* 0x0000ea00ff067b82 */ /* 0x000ef00000000a00 */
[----:B------:R-:W4:Y:S01]  /*0330*/  LDC.64 R8, c[0x0][0x3e0] ;  /* 0x0000f800ff087b82 */ /* 0x000f220000000a00 */
[----:B0-----:R-:W5:Y:S04]  /*0340*/  LDG.E R14, desc[UR36][R4.64] ;  /* 0x00000024040e7981 */ /* 0x001f68000c1e1900 */
[----:B---3--:R-:W3:Y:S04]  /*0350*/  LDG.E R15, desc[UR36][R6.64] ;  /* 0x00000024060f7981 */ /* 0x008ee8000c1e1900 */
[----:B----4-:R-:W3:Y:S01]  /*0360*/  LDG.E R0, desc[UR36][R8.64] ;  /* 0x0000002408007981 */ /* 0x010ee2000c1e1900 */
[----:B--2---:R-:W-:-:S04]  /*0370*/  IMAD.IADD R13, R11, 0x1, R26 ;  /* 0x000000010b0d7824 */ /* 0x004fc800078e021a */
[----:B-1----:R-:W-:-:S05]  /*0380*/  IMAD.WIDE R12, R13, 0x4, R2 ;  /* 0x000000040d0c7825 */ /* 0x002fca00078e0202 */
[----:B------:R-:W2:Y:S01]  /*0390*/  LDG.E R2, desc[UR36][R12.64] ;  /* 0x000000240c027981 */ /* 0x000ea2000c1e1900 */
[----:B-----5:R-:W-:Y:S01]  /*03a0*/  IADD3 R11, PT, PT, R23, -R14, RZ ;  /* 0x8000000e170b7210 */ /* 0x020fe20007ffe0ff */
[----:B---3--:R-:W-:Y:S01]  /*03b0*/  IMAD R10, R15, R0, RZ ;  /* 0x000000000f0a7224 */ /* 0x008fe200078e02ff */
[----:B------:R-:W-:Y:S03]  /*03c0*/  BSSY.RECONVERGENT B6, `(.L_x_11) ;  /* 0x0000014000067945 */ /* 0x000fe60003800200 */
[----:B--2---:R-:W-:-:S05]  /*03d0*/  IMAD R3, R11, R15, R2 ;  /* 0x0000000f0b037224 */ /* 0x004fca00078e0202 */
[----:B------:R-:W-:-:S13]  /*03e0*/  ISETP.GT.AND P0, PT, R3, R10, PT ;  /* 0x0000000a0300720c */ /* 0x000fda0003f04270 */
[----:B------:R-:W-:Y:S05]  /*03f0*/  @!P0 BRA `(.L_x_12) ;  /* 0x0000000000408947 */ /* 0x000fea0003800000 */
[----:B------:R-:W-:Y:S01]  /*0400*/  MOV R8, 0x160 ;  /* 0x0000016000087802 */ /* 0x000fe20000000f00 */
[----:B------:R0:W-:Y:S01]  /*0410*/  STL.64 [R1+0x8], R10 ;  /* 0x0000080a01007387 */ /* 0x0001e20000100a00 */
[----:B------:R-:W1:Y:S01]  /*0420*/  LDCU.64 UR4, c[0x4][0x158] ;  /* 0x01002b00ff0477ac */ /* 0x000e620008000a00 */
[----:B------:R-:W-:Y:S02]  /*0430*/  MOV R6, R19 ;  /* 0x0000001300067202 */ /* 0x000fe40000000f00 */
[----:B------:R0:W-:Y:S01]  /*0440*/  STL.64 [R1], R2 ;  /* 0x0000000201007387 */ /* 0x0001e20000100a00 */
[----:B------:R-:W2:Y:S01]  /*0450*/  LDC.64 R8, c[0x4][R8] ;  /* 0x0100000008087b82 */ /* 0x000ea20000000a00 */
[----:B------:R-:W-:Y:S02]  /*0460*/  MOV R7, R18 ;  /* 0x0000001200077202 */ /* 0x000fe40000000f00 */
[----:B------:R0:W-:Y:S01]  /*0470*/  STL [R1+0x10], R0 ;  /* 0x0000100001007387 */ /* 0x0001e20000100800 */
[----:B-1----:R-:W-:Y:S01]  /*0480*/  MOV R4, UR4 ;  /* 0x0000000400047c02 */ /* 0x002fe20008000f00 */
[----:B0-----:R-:W-:-:S07]  /*0490*/  IMAD.U32 R5, RZ, RZ, UR5 ;  /* 0x00000005ff057e24 */ /* 0x001fce000f8e00ff */
[----:B------:R-:W-:-:S07]  /*04a0*/  LEPC R20, `(.L_x_13) ;  /* 0x000000001014794e */ /* 0x000fce0000000000 */
[----:B--2---:R-:W-:Y:S05]  /*04b0*/  CALL.ABS.NOINC R8 ;  /* 0x0000000008007343 */ /* 0x004fea0003c00000 */
.L_x_13:
[----:B------:R-:W0:Y:S08]  /*04c0*/  LDC.64 R6, c[0x0][0x3d8] ;  /* 0x0000f600ff067b82 */ /* 0x000e300000000a00 */
[----:B------:R-:W1:Y:S01]  /*04d0*/  LDC.64 R4, c[0x0][0x3a8] ;  /* 0x0000ea00ff047b82 */ /* 0x000e620000000a00 */
[----:B0-----:R0:W5:Y:S04]  /*04e0*/  LDG.E R14, desc[UR36][R6.64] ;  /* 0x00000024060e7981 */ /* 0x001168000c1e1900 */
[----:B-1----:R0:W5:Y:S02]  /*04f0*/  LDG.E R15, desc[UR36][R4.64] ;  /* 0x00000024040f7981 */ /* 0x002164000c1e1900 */
.L_x_12:
[----:B------:R-:W-:Y:S05]  /*0500*/  BSYNC.RECONVERGENT B6 ;  /* 0x0000000000067941 */ /* 0x000fea0003800200 */
.L_x_11:
[----:B0-----:R-:W0:Y:S01]  /*0510*/  LDC.64 R4, c[0x0][0x3a0] ;  /* 0x0000e800ff047b82 */ /* 0x001e220000000a00 */
[----:B-----5:R-:W-:-:S04]  /*0520*/  IMAD.IADD R14, R23, 0x1, -R14 ;  /* 0x00000001170e7824 */ /* 0x020fc800078e0a0e */
[----:B------:R-:W-:-:S03]  /*0530*/  IMAD R13, R14, R15, R2 ;  /* 0x0000000f0e0d7224 */ /* 0x000fc600078e0202 */
[----:B------:R-:W1:Y:S08]  /*0540*/  LDC.64 R6, c[0x0][0x3a8] ;  /* 0x0000ea00ff067b82 */ /* 0x000e700000000a00 */
[----:B------:R-:W2:Y:S01]  /*0550*/  LDC.64 R8, c[0x0][0x390] ;  /* 0x0000e400ff087b82 */ /* 0x000ea20000000a00 */
[----:B0-----:R-:W-:-:S05]  /*0560*/  IMAD.WIDE R12, R13, 0x4, R4 ;  /* 0x000000040d0c7825 */ /* 0x001fca00078e0204 */
[----:B------:R-:W3:Y:S02]  /*0570*/  LDG.E R0, desc[UR36][R12.64] ;  /* 0x000000240c007981 */ /* 0x000ee4000c1e1900 */
[----:B------:R-:W0:Y:S01]  /*0580*/  LDC.64 R4, c[0x0][0x3d8] ;  /* 0x0000f600ff047b82 */ /* 0x000e220000000a00 */
[----:B---3--:R-:W-:-:S04]  /*0590*/  ISETP.NE.AND P0, PT, R0, -0x1, PT ;  /* 0xffffffff0000780c */ /* 0x008fc80003f05270 */
[----:B------:R-:W-:-:S13]  /*05a0*/  ISETP.EQ.OR P0, PT, R2, R23, P0 ;  /* 0x000000170200720c */ /* 0x000fda0000702670 */
[----:B------:R3:W-:Y:S04]  /*05b0*/  @!P0 STG.E desc[UR36][R12.64], R2 ;  /* 0x000000020c008986 */ /* 0x0007e8000c101924 */
[----:B0-----:R-:W4:Y:S04]  /*05c0*/  @!P0 LDG.E R0, desc[UR36][R4.64] ;  /* 0x0000002404008981 */ /* 0x001f28000c1e1900 */
[----:B------:R-:W2:Y:S04]  /*05d0*/  @!P0 LDG.E R10, desc[UR36][R28.64] ;  /* 0x000000241c0a8981 */ /* 0x000ea8000c1e1900 */
[----:B-1----:R-:W2:Y:S01]  /*05e0*/  @!P0 LDG.E R3, desc[UR36][R6.64] ;  /* 0x0000002406038981 */ /* 0x002ea2000c1e1900 */
[----:B----4-:R-:W-:-:S05]  /*05f0*/  @!P0 IADD3 R0, PT, PT, R23, -R0, RZ ;  /* 0x8000000017008210 */ /* 0x010fca0007ffe0ff */
[----:B--2---:R-:W-:-:S04]  /*0600*/  @!P0 IMAD R3, R0, R3, R10 ;  /* 0x0000000300038224 */ /* 0x004fc800078e020a */
[----:B------:R-:W-:Y:S02]  /*0610*/  @!P0 IMAD.WIDE R10, R3, 0x4, R8 ;  /* 0x00000004030a8825 */ /* 0x000fe400078e0208 */
[----:B------:R-:W0:Y:S03]  /*0620*/  LDC.64 R8, c[0x0][0x398] ;  /* 0x0000e600ff087b82 */ /* 0x000e260000000a00 */
[----:B------:R1:W-:Y:S04]  /*0630*/  @!P0 STG.E desc[UR36][R10.64], R2 ;  /* 0x000000020a008986 */ /* 0x0003e8000c101924 */
[----:B------:R-:W2:Y:S04]  /*0640*/  @!P0 LDG.E R0, desc[UR36][R4.64] ;  /* 0x0000002404008981 */ /* 0x000ea8000c1e1900 */
[----:B------:R-:W4:Y:S04]  /*0650*/  @!P0 LDG.E R3, desc[UR36][R6.64] ;  /* 0x0000002406038981 */ /* 0x000f28000c1e1900 */
[----:B---3--:R-:W4:Y:S01]  /*0660*/  @!P0 LDG.E R12, desc[UR36][R28.64] ;  /* 0x000000241c0c8981 */ /* 0x008f22000c1e1900 */
[----:B--2---:R-:W-:-:S05]  /*0670*/  @!P0 IADD3 R0, PT, PT, R23, -R0, RZ ;  /* 0x8000000017008210 */ /* 0x004fca0007ffe0ff */
[----:B----4-:R-:W-:-:S04]  /*0680*/  @!P0 IMAD R3, R0, R3, R12 ;  /* 0x0000000300038224 */ /* 0x010fc800078e020c */
[----:B0-----:R-:W-:-:S05]  /*0690*/  @!P0 IMAD.WIDE R8, R3, 0x4, R8 ;  /* 0x0000000403088825 */ /* 0x001fca00078e0208 */
[----:B------:R1:W-:Y:S04]  /*06a0*/  @!P0 STG.E desc[UR36][R8.64], R25 ;  /* 0x0000001908008986 */ /* 0x0003e8000c101924 */
[----:B------:R-:W2:Y:S02]  /*06b0*/  @!P0 LDG.E R0, desc[UR36][R28.64] ;  /* 0x000000241c008981 */ /* 0x000ea4000c1e1900 */
[----:B--2---:R-:W-:-:S05]  /*06c0*/  @!P0 VIADD R3, R0, 0x1 ;  /* 0x0000000100038836 */ /* 0x004fca0000000000 */
[----:B------:R1:W-:Y:S04]  /*06d0*/  @!P0 STG.E desc[UR36][R28.64], R3 ;  /* 0x000000031c008986 */ /* 0x0003e8000c101924 */
[----:B------:R-:W2:Y:S01]  /*06e0*/  LDG.E R5, desc[UR36][R16.64] ;  /* 0x0000002410057981 */ /* 0x000ea2000c1e1900 */
[----:B------:R-:W-:-:S04]  /*06f0*/  IADD3 R26, PT, PT, R26, 0x1, RZ ;  /* 0x000000011a1a7810 */ /* 0x000fc80007ffe0ff */
[----:B--2---:R-:W-:-:S13]  /*0700*/  ISETP.GE.AND P0, PT, R26, R5, PT ;  /* 0x000000051a00720c */ /* 0x004fda0003f06270 */
[----:B-1----:R-:W-:Y:S05]  /*0710*/  @!P0 BRA `(.L_x_14) ;  /* 0xfffffff800ec8947 */ /* 0x002fea000383ffff */
.L_x_10:
[----:B------:R-:W-:Y:S05]  /*0720*/  BSYNC.RECONVERGENT B7 ;  /* 0x0000000000077941 */ /* 0x000fea0003800200 */
.L_x_9:
[----:B------:R-:W-:-:S04]  /*0730*/  IADD3 R25, PT, PT, R25, 0x1, RZ ;  /* 0x0000000119197810 */ /* 0x000fc80007ffe0ff */
[----:B------:R-:W-:-:S13]  /*0740*/  ISETP.NE.AND P0, PT, R25, R22, PT ;  /* 0x000000161900720c */ /* 0x000fda0003f05270 */
[----:B------:R-:W-:Y:S05]  /*0750*/  @P0 BRA `(.L_x_15) ;  /* 0xfffffff800940947 */ /* 0x000fea000383ffff */
[----:B------:R-:W-:Y:S05]  /*0760*/  EXIT ;  /* 0x000000000000794d */ /* 0x000fea0003800000 */
.L_x_16:
        /* <DEDUP_REMOVED lines=9> */
.L_x_31:


//--------------------- .text._Z18search_first_levelPiS_S_S_S_S_S_S_S_S_S_S_S_ --------------------------
	.section	.text._Z18search_first_levelPiS_S_S_S_S_S_S_S_S_S_S_S_,"ax",@progbits
	.align	128
        .global         _Z18search_first_levelPiS_S_S_S_S_S_S_S_S_S_S_S_
        .type           _Z18search_first_levelPiS_S_S_S_S_S_S_S_S_S_S_S_,@function
        .size           _Z18search_first_levelPiS_S_S_S_S_S_S_S_S_S_S_S_,(.L_x_32 - _Z18search_first_levelPiS_S_S_S_S_S_S_S_S_S_S_S_)
        .other          _Z18search_first_levelPiS_S_S_S_S_S_S_S_S_S_S_S_,@"STO_CUDA_ENTRY STV_DEFAULT"
_Z18search_first_levelPiS_S_S_S_S_S_S_S_S_S_S_S_:
.text._Z18search_first_levelPiS_S_S_S_S_S_S_S_S_S_S_S_:
        /* <DEDUP_REMOVED lines=13> */
[----:B------:R-:W0:Y:S02]  /*00d0*/  LDC.64 R4, c[0x0][0x3b8] ;  /* 0x0000ee00ff047b82 */ /* 0x000e240000000a00 */
[----:B0-----:R-:W2:Y:S01]  /*00e0*/  LDG.E R6, desc[UR4][R4.64] ;  /* 0x0000000404067981 */ /* 0x001ea2000c1e1900 */
[----:B------:R-:W-:Y:S01]  /*00f0*/  HFMA2 R25, -RZ, RZ, 0, 0 ;  /* 0x00000000ff197431 */ /* 0x000fe200000001ff */
[----:B--2---:R-:W-:-:S13]  /*0100*/  ISETP.GE.AND P0, PT, R6, 0x1, PT ;  /* 0x000000010600780c */ /* 0x004fda0003f06270 */
[----:B------:R-:W-:Y:S05]  /*0110*/  @!P0 BRA `(.L_x_17) ;  /* 0x0000000400188947 */ /* 0x000fea0003800000 */
[----:B------:R-:W0:Y:S01]  /*0120*/  LDC.64 R6, c[0x0][0x3a8] ;  /* 0x0000ea00ff067b82 */ /* 0x000e220000000a00 */
[----:B------:R-:W-:Y:S02]  /*0130*/  MOV R23, RZ ;  /* 0x000000ff00177202 */ /* 0x000fe40000000f00 */
[----:B------:R-:W-:-:S05]  /*0140*/  MOV R25, RZ ;  /* 0x000000ff00197202 */ /* 0x000fca0000000f00 */
[----:B------:R-:W1:Y:S08]  /*0150*/  LDC.64 R8, c[0x0][0x3d0] ;  /* 0x0000f400ff087b82 */ /* 0x000e700000000a00 */
[----:B------:R-:W2:Y:S08]  /*0160*/  LDC.64 R10, c[0x0][0x3d8] ;  /* 0x0000f600ff0a7b82 */ /* 0x000eb00000000a00 */
[----:B------:R-:W3:Y:S08]  /*0170*/  LDC.64 R12, c[0x0][0x388] ;  /* 0x0000e200ff0c7b82 */ /* 0x000ef00000000a00 */
[----:B------:R-:W4:Y:S08]  /*0180*/  LDC.64 R14, c[0x0][0x398] ;  /* 0x0000e600ff0e7b82 */ /* 0x000f300000000a00 */
[----:B------:R-:W0:Y:S08]  /*0190*/  LDC.64 R16, c[0x0][0x390] ;  /* 0x0000e400ff107b82 */ /* 0x000e300000000a00 */
[----:B------:R-:W0:Y:S02]  /*01a0*/  LDC.64 R18, c[0x0][0x398] ;  /* 0x0000e600ff127b82 */ /* 0x000e240000000a00 */
.L_x_22:
[----:B--23--:R-:W-:Y:S01]  /*01b0*/  IMAD.WIDE.U32 R20, R23, 0x4, R12 ;  /* 0x0000000417147825 */ /* 0x00cfe200078e000c */
[----:B------:R-:W3:Y:S04]  /*01c0*/  LDG.E R29, desc[UR4][R2.64] ;  /* 0x00000004021d7981 */ /* 0x000ee8000c1e1900 */
[----:B------:R-:W2:Y:S01]  /*01d0*/  LDG.E R22, desc[UR4][R20.64] ;  /* 0x0000000414167981 */ /* 0x000ea2000c1e1900 */
[----:B---3--:R-:W-:-:S04]  /*01e0*/  IADD3 R27, PT, PT, R0, R29, RZ ;  /* 0x0000001d001b7210 */ /* 0x008fc80007ffe0ff */
[----:B--2---:R-:W-:-:S13]  /*01f0*/  ISETP.NE.AND P0, PT, R22, R27, PT ;  /* 0x0000001b1600720c */ /* 0x004fda0003f05270 */
[----:B------:R-:W2:Y:S02]  /*0200*/  @P0 LDC.64 R26, c[0x0][0x390] ;  /* 0x0000e400ff1a0b82 */ /* 0x000ea40000000a00 */
[----:B--2---:R-:W-:-:S06]  /*0210*/  @P0 IMAD.WIDE.U32 R26, R23, 0x4, R26 ;  /* 0x00000004171a0825 */ /* 0x004fcc00078e001a */
[----:B------:R2:W5:Y:S01]  /*0220*/  @P0 LDG.E R27, desc[UR4][R26.64] ;  /* 0x000000041a1b0981 */ /* 0x000562000c1e1900 */
[----:B------:R-:W-:Y:S04]  /*0230*/  BSSY.RECONVERGENT B0, `(.L_x_18) ;  /* 0x0000017000007945 */ /* 0x000fe80003800200 */
[----:B------:R-:W-:Y:S05]  /*0240*/  @P0 BRA `(.L_x_19) ;  /* 0x0000000000540947 */ /* 0x000fea0003800000 */
[----:B------:R-:W3:Y:S01]  /*0250*/  LDC.64 R28, c[0x0][0x3b0] ;  /* 0x0000ec00ff1c7b82 */ /* 0x000ee20000000a00 */
[----:B0-2--5:R-:W-:-:S05]  /*0260*/  IMAD.WIDE.U32 R26, R23, 0x4, R16 ;  /* 0x00000004171a7825 */ /* 0x025fca00078e0010 */
[----:B------:R-:W2:Y:S04]  /*0270*/  LDG.E R24, desc[UR4][R26.64] ;  /* 0x000000041a187981 */ /* 0x000ea8000c1e1900 */
[----:B---3--:R-:W2:Y:S02]  /*0280*/  LDG.E R31, desc[UR4][R28.64] ;  /* 0x000000041c1f7981 */ /* 0x008ea4000c1e1900 */
[----:B--2---:R-:W-:-:S04]  /*0290*/  IMAD R31, R0, R31, R24 ;  /* 0x0000001f001f7224 */ /* 0x004fc800078e0218 */
[----:B------:R-:W-:-:S05]  /*02a0*/  IMAD.WIDE R30, R31, 0x4, R6 ;  /* 0x000000041f1e7825 */ /* 0x000fca00078e0206 */
[----:B------:R0:W-:Y:S04]  /*02b0*/  STG.E desc[UR4][R30.64], R24 ;  /* 0x000000181e007986 */ /* 0x0001e8000c101904 */
[----:B------:R-:W2:Y:S02]  /*02c0*/  LDG.E R22, desc[UR4][R28.64] ;  /* 0x000000041c167981 */ /* 0x000ea4000c1e1900 */
[----:B--2---:R-:W-:-:S04]  /*02d0*/  IMAD R33, R0, R22, R25 ;  /* 0x0000001600217224 */ /* 0x004fc800078e0219 */
[----:B------:R-:W-:-:S05]  /*02e0*/  IMAD.WIDE R32, R33, 0x4, R18 ;  /* 0x0000000421207825 */ /* 0x000fca00078e0212 */
[----:B------:R3:W-:Y:S04]  /*02f0*/  STG.E desc[UR4][R32.64], R24 ;  /* 0x0000001820007986 */ /* 0x0007e8000c101904 */
[----:B------:R-:W2:Y:S04]  /*0300*/  LDG.E R35, desc[UR4][R2.64] ;  /* 0x0000000402237981 */ /* 0x000ea8000c1e1900 */
[----:B------:R-:W4:Y:S01]  /*0310*/  LDG.E R27, desc[UR4][R26.64] ;  /* 0x000000041a1b7981 */ /* 0x000f22000c1e1900 */
[----:B--2---:R-:W-:-:S05]  /*0320*/  IADD3 R35, PT, PT, R0, R35, RZ ;  /* 0x0000002300237210 */ /* 0x004fca0007ffe0ff */
[----:B-1----:R-:W-:-:S06]  /*0330*/  IMAD.WIDE R34, R35, 0x4, R8 ;  /* 0x0000000423227825 */ /* 0x002fcc00078e0208 */
[----:B------:R-:W2:Y:S02]  /*0340*/  LDG.E R34, desc[UR4][R34.64] ;  /* 0x0000000422227981 */ /* 0x000ea4000c1e1900 */
[----:B--2---:R-:W-:-:S05]  /*0350*/  IADD3 R37, PT, PT, R25, R34, RZ ;  /* 0x0000002219257210 */ /* 0x004fca0007ffe0ff */
[----:B0-----:R-:W-:-:S05]  /*0360*/  IMAD.WIDE R30, R37, 0x4, R10 ;  /* 0x00000004251e7825 */ /* 0x001fca00078e020a */
[----:B----4-:R3:W-:Y:S04]  /*0370*/  STG.E desc[UR4][R30.64], R27 ;  /* 0x0000001b1e007986 */ /* 0x0107e8000c101904 */
[----:B------:R3:W5:Y:S01]  /*0380*/  LDG.E R29, desc[UR4][R2.64] ;  /* 0x00000004021d7981 */ /* 0x000762000c1e1900 */
[----:B------:R-:W-:-:S07]  /*0390*/  IADD3 R25, PT, PT, R25, 0x1, RZ ;  /* 0x0000000119197810 */ /* 0x000fce0007ffe0ff */
.L_x_19:
[----:B------:R-:W-:Y:S05]  /*03a0*/  BSYNC.RECONVERGENT B0 ;  /* 0x0000000000007941 */ /* 0x000fea0003800200 */
.L_x_18:
[----:B-----5:R-:W-:Y:S01]  /*03b0*/  IADD3 R22, PT, PT, R0, R29, RZ ;  /* 0x0000001d00167210 */ /* 0x020fe20007ffe0ff */
[----:B------:R-:W-:Y:S03]  /*03c0*/  BSSY.RECONVERGENT B0, `(.L_x_20) ;  /* 0x0000016000007945 */ /* 0x000fe60003800200 */
[----:B------:R-:W-:-:S13]  /*03d0*/  ISETP.NE.AND P0, PT, R27, R22, PT ;  /* 0x000000161b00720c */ /* 0x000fda0003f05270 */
[----:B------:R-:W-:Y:S05]  /*03e0*/  @P0 BRA `(.L_x_21) ;  /* 0x00000000004c0947 */ /* 0x000fea0003800000 */
[----:B---3--:R-:W3:Y:S01]  /*03f0*/  LDC.64 R32, c[0x0][0x3b0] ;  /* 0x0000ec00ff207b82 */ /* 0x008ee20000000a00 */
[----:B------:R-:W5:Y:S04]  /*0400*/  LDG.E R35, desc[UR4][R20.64] ;  /* 0x0000000414237981 */ /* 0x000f68000c1e1900 */
[----:B---3--:R-:W5:Y:S02]  /*0410*/  LDG.E R22, desc[UR4][R32.64] ;  /* 0x0000000420167981 */ /* 0x008f64000c1e1900 */
[----:B-----5:R-:W-:-:S04]  /*0420*/  IMAD R27, R0, R22, R35 ;  /* 0x00000016001b7224 */ /* 0x020fc800078e0223 */
[----:B0-2---:R-:W-:-:S05]  /*0430*/  IMAD.WIDE R26, R27, 0x4, R6 ;  /* 0x000000041b1a7825 */ /* 0x005fca00078e0206 */
[----:B------:R0:W-:Y:S04]  /*0440*/  STG.E desc[UR4][R26.64], R35 ;  /* 0x000000231a007986 */ /* 0x0001e8000c101904 */
[----:B------:R-:W2:Y:S02]  /*0450*/  LDG.E R22, desc[UR4][R32.64] ;  /* 0x0000000420167981 */ /* 0x000ea4000c1e1900 */
[----:B--2---:R-:W-:-:S04]  /*0460*/  IMAD R29, R0, R22, R25 ;  /* 0x00000016001d7224 */ /* 0x004fc800078e0219 */
[----:B----4-:R-:W-:-:S05]  /*0470*/  IMAD.WIDE R28, R29, 0x4, R14 ;  /* 0x000000041d1c7825 */ /* 0x010fca00078e020e */
[----:B------:R2:W-:Y:S04]  /*0480*/  STG.E desc[UR4][R28.64], R35 ;  /* 0x000000231c007986 */ /* 0x0005e8000c101904 */
[----:B------:R-:W3:Y:S04]  /*0490*/  LDG.E R31, desc[UR4][R2.64] ;  /* 0x00000004021f7981 */ /* 0x000ee8000c1e1900 */
[----:B------:R-:W4:Y:S01]  /*04a0*/  LDG.E R21, desc[UR4][R20.64] ;  /* 0x0000000414157981 */ /* 0x000f22000c1e1900 */
[----:B---3--:R-:W-:-:S05]  /*04b0*/  IADD3 R31, PT, PT, R0, R31, RZ ;  /* 0x0000001f001f7210 */ /* 0x008fca0007ffe0ff */
[----:B-1----:R-:W-:-:S06]  /*04c0*/  IMAD.WIDE R30, R31, 0x4, R8 ;  /* 0x000000041f1e7825 */ /* 0x002fcc00078e0208 */
[----:B------:R-:W3:Y:S02]  /*04d0*/  LDG.E R30, desc[UR4][R30.64] ;  /* 0x000000041e1e7981 */ /* 0x000ee4000c1e1900 */
[----:B---3--:R-:W-:-:S05]  /*04e0*/  IADD3 R37, PT, PT, R25, R30, RZ ;  /* 0x0000001e19257210 */ /* 0x008fca0007ffe0ff */
[----:B0-----:R-:W-:-:S05]  /*04f0*/  IMAD.WIDE R26, R37, 0x4, R10 ;  /* 0x00000004251a7825 */ /* 0x001fca00078e020a */
[----:B----4-:R2:W-:Y:S01]  /*0500*/  STG.E desc[UR4][R26.64], R21 ;  /* 0x000000151a007986 */ /* 0x0105e2000c101904 */
[----:B------:R-:W-:-:S07]  /*0510*/  IADD3 R25, PT, PT, R25, 0x1, RZ ;  /* 0x0000000119197810 */ /* 0x000fce0007ffe0ff */
.L_x_21:
[----:B------:R-:W-:Y:S05]  /*0520*/  BSYNC.RECONVERGENT B0 ;  /* 0x0000000000007941 */ /* 0x000fea0003800200 */
.L_x_20:
[----:B------:R-:W5:Y:S01]  /*0530*/  LDG.E R20, desc[UR4][R4.64] ;  /* 0x0000000404147981 */ /* 0x000f62000c1e1900 */
[----:B------:R-:W-:-:S04]  /*0540*/  IADD3 R23, PT, PT, R23, 0x1, RZ ;  /* 0x0000000117177810 */ /* 0x000fc80007ffe0ff */
[----:B-----5:R-:W-:-:S13]  /*0550*/  ISETP.GE.AND P0, PT, R23, R20, PT ;  /* 0x000000141700720c */ /* 0x020fda0003f06270 */
[----:B------:R-:W-:Y:S05]  /*0560*/  @!P0 BRA `(.L_x_22) ;  /* 0xfffffffc00108947 */ /* 0x000fea000383ffff */
[----:B0-----:R0:W5:Y:S02]  /*0570*/  LDG.E R7, desc[UR4][R2.64] ;  /* 0x0000000402077981 */ /* 0x001164000c1e1900 */
.L_x_17:
[----:B------:R-:W1:Y:S01]  /*0580*/  LDC.64 R4, c[0x0][0x3c0] ;  /* 0x0000f000ff047b82 */ /* 0x000e620000000a00 */
[----:B-----5:R-:W-:-:S05]  /*0590*/  IADD3 R7, PT, PT, R0, R7, RZ ;  /* 0x0000000700077210 */ /* 0x020fca0007ffe0ff */
[----:B-1----:R-:W-:Y:S02]  /*05a0*/  IMAD.WIDE R4, R7, 0x4, R4 ;  /* 0x0000000407047825 */ /* 0x002fe400078e0204 */
[----:B------:R-:W1:Y:S03]  /*05b0*/  LDC.64 R6, c[0x0][0x3c8] ;  /* 0x0000f200ff067b82 */ /* 0x000e660000000a00 */
[----:B------:R-:W-:Y:S04]  /*05c0*/  STG.E desc[UR4][R4.64], R25 ;  /* 0x0000001904007986 */ /* 0x000fe8000c101904 */
[----:B0--3--:R-:W3:Y:S02]  /*05d0*/  LDG.E R3, desc[UR4][R2.64] ;  /* 0x0000000402037981 */ /* 0x009ee4000c1e1900 */
[----:B---3--:R-:W-:-:S05]  /*05e0*/  IADD3 R9, PT, PT, R0, R3, RZ ;  /* 0x0000000300097210 */ /* 0x008fca0007ffe0ff */
[----:B-1----:R-:W-:-:S05]  /*05f0*/  IMAD.WIDE R6, R9, 0x4, R6 ;  /* 0x0000000409067825 */ /* 0x002fca00078e0206 */
[----:B------:R-:W-:Y:S01]  /*0600*/  STG.E desc[UR4][R6.64], R25 ;  /* 0x0000001906007986 */ /* 0x000fe2000c101904 */
[----:B------:R-:W-:Y:S05]  /*0610*/  EXIT ;  /* 0x000000000000794d */ /* 0x000fea0003800000 */
.L_x_23:
        /* <DEDUP_REMOVED lines=14> */
.L_x_32:


//--------------------- .text._Z8relationPiS_S_S_S_S_ --------------------------
	.section	.text._Z8relationPiS_S_S_S_S_,"ax",@progbits
	.align	128
        .global         _Z8relationPiS_S_S_S_S_
        .type           _Z8relationPiS_S_S_S_S_,@function
        .size           _Z8relationPiS_S_S_S_S_,(.L_x_33 - _Z8relationPiS_S_S_S_S_)
        .other          _Z8relationPiS_S_S_S_S_,@"STO_CUDA_ENTRY STV_DEFAULT"
_Z8relationPiS_S_S_S_S_:
.text._Z8relationPiS_S_S_S_S_:
        /* <DEDUP_REMOVED lines=9> */
[----:B0-----:R-:W-:-:S04]  /*0090*/  IMAD R0, R7, UR6, R0 ;  /* 0x0000000607007c24 */ /* 0x001fc8000f8e0200 */
[----:B--2---:R-:W-:-:S05]  /*00a0*/  IMAD.IADD R7, R0, 0x1, R3 ;  /* 0x0000000100077824 */ /* 0x004fca00078e0203 */
[----:B---3--:R-:W-:-:S13]  /*00b0*/  ISETP.GE.AND P0, PT, R7, R4, PT ;  /* 0x000000040700720c */ /* 0x008fda0003f06270 */
[----:B------:R-:W-:Y:S05]  /*00c0*/  @P0 EXIT ;  /* 0x000000000000094d */ /* 0x000fea0003800000 */
[----:B------:R-:W0:Y:S08]  /*00d0*/  LDC.64 R2, c[0x0][0x398] ;  /* 0x0000e600ff027b82 */ /* 0x000e300000000a00 */
[----:B------:R-:W1:Y:S01]  /*00e0*/  LDC.64 R4, c[0x0][0x380] ;  /* 0x0000e000ff047b82 */ /* 0x000e620000000a00 */
[----:B0-----:R-:W2:Y:S01]  /*00f0*/  LDG.E R6, desc[UR4][R2.64] ;  /* 0x0000000402067981 */ /* 0x001ea2000c1e1900 */
[----:B-1----:R-:W-:Y:S01]  /*0100*/  IMAD.WIDE R4, R7, 0x4, R4 ;  /* 0x0000000407047825 */ /* 0x002fe200078e0204 */
[----:B--2---:R-:W-:-:S13]  /*0110*/  ISETP.GE.AND P0, PT, R6, 0x1, PT ;  /* 0x000000010600780c */ /* 0x004fda0003f06270 */
[----:B------:R-:W-:Y:S05]  /*0120*/  @!P0 EXIT ;  /* 0x000000000000894d */ /* 0x000fea0003800000 */
[----:B------:R0:W5:Y:S01]  /*0130*/  LDG.E R12, desc[UR4][R4.64] ;  /* 0x00000004040c7981 */ /* 0x000162000c1e1900 */
[----:B------:R-:W-:-:S07]  /*0140*/  HFMA2 R13, -RZ, RZ, 0, 0 ;  /* 0x00000000ff0d7431 */ /* 0x000fce00000001ff */
.L_x_24:
[----:B0-----:R-:W0:Y:S02]  /*0150*/  LDC.64 R4, c[0x0][0x388] ;  /* 0x0000e200ff047b82 */ /* 0x001e240000000a00 */
[----:B0-----:R-:W-:-:S05]  /*0160*/  IMAD.WIDE.U32 R6, R13, 0x4, R4 ;  /* 0x000000040d067825 */ /* 0x001fca00078e0004 */
[----:B------:R-:W2:Y:S02]  /*0170*/  LDG.E R5, desc[UR4][R6.64] ;  /* 0x0000000406057981 */ /* 0x000ea4000c1e1900 */
[----:B--2--5:R-:W-:Y:S02]  /*0180*/  ISETP.NE.AND P0, PT, R5, R12, PT ;  /* 0x0000000c0500720c */ /* 0x024fe40003f05270 */
[----:B------:R-:W0:Y:S11]  /*0190*/  LDC.64 R4, c[0x0][0x390] ;  /* 0x0000e400ff047b82 */ /* 0x000e360000000a00 */
[----:B------:R-:W1:Y:S02]  /*01a0*/  @!P0 LDC.64 R8, c[0x0][0x3a8] ;  /* 0x0000ea00ff088b82 */ /* 0x000e640000000a00 */
[----:B-1----:R-:W2:Y:S01]  /*01b0*/  @!P0 LDG.E R9, desc[UR4][R8.64] ;  /* 0x0000000408098981 */ /* 0x002ea2000c1e1900 */
[----:B0-----:R-:W-:-:S04]  /*01c0*/  IMAD.WIDE.U32 R4, R13, 0x4, R4 ;  /* 0x000000040d047825 */ /* 0x001fc800078e0004 */
[----:B--2---:R-:W-:-:S05]  /*01d0*/  @!P0 IMAD.IADD R15, R0, 0x1, R9 ;  /* 0x00000001000f8824 */ /* 0x004fca00078e0209 */
[----:B------:R1:W-:Y:S04]  /*01e0*/  @!P0 STG.E desc[UR4][R6.64], R15 ;  /* 0x0000000f06008986 */ /* 0x0003e8000c101904 */
[----:B------:R-:W2:Y:S02]  /*01f0*/  LDG.E R11, desc[UR4][R4.64] ;  /* 0x00000004040b7981 */ /* 0x000ea4000c1e1900 */
[----:B--2---:R-:W-:-:S13]  /*0200*/  ISETP.NE.AND P0, PT, R11, R12, PT ;  /* 0x0000000c0b00720c */ /* 0x004fda0003f05270 */
[----:B------:R-:W0:Y:S02]  /*0210*/  @!P0 LDC.64 R10, c[0x0][0x3a8] ;  /* 0x0000ea00ff0a8b82 */ /* 0x000e240000000a00 */
[----:B0-----:R-:W2:Y:S02]  /*0220*/  @!P0 LDG.E R11, desc[UR4][R10.64] ;  /* 0x000000040a0b8981 */ /* 0x001ea4000c1e1900 */
[----:B--2---:R-:W-:-:S05]  /*0230*/  @!P0 IADD3 R17, PT, PT, R0, R11, RZ ;  /* 0x0000000b00118210 */ /* 0x004fca0007ffe0ff */
[----:B------:R1:W-:Y:S04]  /*0240*/  @!P0 STG.E desc[UR4][R4.64], R17 ;  /* 0x0000001104008986 */ /* 0x0003e8000c101904 */
[----:B------:R-:W2:Y:S01]  /*0250*/  LDG.E R8, desc[UR4][R2.64] ;  /* 0x0000000402087981 */ /* 0x000ea2000c1e1900 */
[----:B------:R-:W-:-:S05]  /*0260*/  VIADD R13, R13, 0x1 ;  /* 0x000000010d0d7836 */ /* 0x000fca0000000000 */
[----:B--2---:R-:W-:-:S13]  /*0270*/  ISETP.GE.AND P0, PT, R13, R8, PT ;  /* 0x000000080d00720c */ /* 0x004fda0003f06270 */
[----:B-1----:R-:W-:Y:S05]  /*0280*/  @!P0 BRA `(.L_x_24) ;  /* 0xfffffffc00b08947 */ /* 0x002fea000383ffff */
[----:B------:R-:W-:Y:S05]  /*0290*/  EXIT ;  /* 0x000000000000794d */ /* 0x000fea0003800000 */
.L_x_25:
        /* <DEDUP_REMOVED lines=14> */
.L_x_33:


//--------------------- .nv.global.init           --------------------------
	.section	.nv.global.init,"aw",@progbits
.nv.global.init:
	.type		$str,@object
	.size		$str,(.L_43 - $str)
$str:
        /*0000*/ 	.byte	0x41, 0x41, 0x41, 0x41, 0x41, 0x41, 0x41, 0x20, 0x25, 0x64, 0x20, 0x25, 0x64, 0x20, 0x25, 0x64
        /*0010*/ 	.byte	0x20, 0x25, 0x64, 0x20, 0x25, 0x64, 0x0a, 0x00
.L_43:


//--------------------- .nv.shared.reserved.0     --------------------------
	.section	.nv.shared.reserved.0,"aw",@nobits
	.weak		__nv_reservedSMEM_offset_0_alias
	.size		__nv_reservedSMEM_offset_0_alias, 0, 64
	.other		__nv_reservedSMEM_offset_0_alias,@"STO_CUDA_RESERVED_SHARED STV_DEFAULT"
__nv_reservedSMEM_offset_0_alias:
	.zero		0
	.zero		64


//--------------------- .nv.global                --------------------------
	.section	.nv.global,"aw",@nobits
.nv.global:
	.type		_ZN34_INTERNAL_2dec8864_4_k_cu_410d0aa46thrust24THRUST_300001_SM_1000_NS3seqE,@object
	.size		_ZN34_INTERNAL_2dec8864_4_k_cu_410d0aa46thrust24THRUST_300001_SM_1000_NS3seqE,(_ZN34_INTERNAL_2dec8864_4_k_cu_410d0aa44cuda3std3__48in_placeE - _ZN34_INTERNAL_2dec8864_4_k_cu_410d0aa46thrust24THRUST_300001_SM_1000_NS3seqE)
_ZN34_INTERNAL_2dec8864_4_k_cu_410d0aa46thrust24THRUST_300001_SM_1000_NS3seqE:
	.zero		1
	.type		_ZN34_INTERNAL_2dec8864_4_k_cu_410d0aa44cuda3std3__48in_placeE,@object
	.size		_ZN34_INTERNAL_2dec8864_4_k_cu_410d0aa44cuda3std3__48in_placeE,(_ZN34_INTERNAL_2dec8864_4_k_cu_410d0aa44cuda3std6ranges3__45__cpo4sizeE - _ZN34_INTERNAL_2dec8864_4_k_cu_410d0aa44cuda3std3__48in_placeE)
_ZN34_INTERNAL_2dec8864_4_k_cu_410d0aa44cuda3std3__48in_placeE:
	.zero		1
	.type		_ZN34_INTERNAL_2dec8864_4_k_cu_410d0aa44cuda3std6ranges3__45__cpo4sizeE,@object
	.size		_ZN34_INTERNAL_2dec8864_4_k_cu_410d0aa44cuda3std6ranges3__45__cpo4sizeE,(_ZN34_INTERNAL_2dec8864_4_k_cu_410d0aa46thrust24THRUST_300001_SM_1000_NS12placeholders2_3E - _ZN34_INTERNAL_2dec8864_4_k_cu_410d0aa44cuda3std6ranges3__45__cpo4sizeE)
_ZN34_INTERNAL_2dec8864_4_k_cu_410d0aa44cuda3std6ranges3__45__cpo4sizeE:
	.zero		1
	.type		_ZN34_INTERNAL_2dec8864_4_k_cu_410d0aa46thrust24THRUST_300001_SM_1000_NS12placeholders2_3E,@object
	.size		_ZN34_INTERNAL_2dec8864_4_k_cu_410d0aa46thrust24THRUST_300001_SM_1000_NS12placeholders2_3E,(_ZN34_INTERNAL_2dec8864_4_k_cu_410d0aa44cuda3std3__45__cpo6cbeginE - _ZN34_INTERNAL_2dec8864_4_k_cu_410d0aa46thrust24THRUST_300001_SM_1000_NS12placeholders2_3E)
_ZN34_INTERNAL_2dec8864_4_k_cu_410d0aa46thrust24THRUST_300001_SM_1000_NS12placeholders2_3E:
	.zero		1
	.type		_ZN34_INTERNAL_2dec8864_4_k_cu_410d0aa44cuda3std3__45__cpo6cbeginE,@object
	.size		_ZN34_INTERNAL_2dec8864_4_k_cu_410d0aa44cuda3std3__45__cpo6cbeginE,(_ZN34_INTERNAL_2dec8864_4_k_cu_410d0aa44cuda3std6ranges3__45__cpo6cbeginE - _ZN34_INTERNAL_2dec8864_4_k_cu_410d0aa44cuda3std3__45__cpo6cbeginE)
_ZN34_INTERNAL_2dec8864_4_k_cu_410d0aa44cuda3std3__45__cpo6cbeginE:
	.zero		1
	.type		_ZN34_INTERNAL_2dec8864_4_k_cu_410d0aa44cuda3std6ranges3__45__cpo6cbeginE,@object
	.size		_ZN34_INTERNAL_2dec8864_4_k_cu_410d0aa44cuda3std6ranges3__45__cpo6cbeginE,(_ZN34_INTERNAL_2dec8864_4_k_cu_410d0aa46thrust24THRUST_300001_SM_1000_NS12placeholders2_7E - _ZN34_INTERNAL_2dec8864_4_k_cu_410d0aa44cuda3std6ranges3__45__cpo6cbeginE)
_ZN34_INTERNAL_2dec8864_4_k_cu_410d0aa44cuda3std6ranges3__45__cpo6cbeginE:
	.zero		1
	.type		_ZN34_INTERNAL_2dec8864_4_k_cu_410d0aa46thrust24THRUST_300001_SM_1000_NS12placeholders2_7E,@object
	.size		_ZN34_INTERNAL_2dec8864_4_k_cu_410d0aa46thrust24THRUST_300001_SM_1000_NS12placeholders2_7E,(_ZN34_INTERNAL_2dec8864_4_k_cu_410d0aa44cuda3std3__45__cpo7crbeginE - _ZN34_INTERNAL_2dec8864_4_k_cu_410d0aa46thrust24THRUST_300001_SM_1000_NS12placeholders2_7E)
_ZN34_INTERNAL_2dec8864_4_k_cu_410d0aa46thrust24THRUST_300001_SM_1000_NS12placeholders2_7E:
	.zero		1
	.type		_ZN34_INTERNAL_2dec8864_4_k_cu_410d0aa44cuda3std3__45__cpo7crbeginE,@object
	.size		_ZN34_INTERNAL_2dec8864_4_k_cu_410d0aa44cuda3std3__45__cpo7crbeginE,(_ZN34_INTERNAL_2dec8864_4_k_cu_410d0aa44cuda3std6ranges3__45__cpo4nextE - _ZN34_INTERNAL_2dec8864_4_k_cu_410d0aa44cuda3std3__45__cpo7crbeginE)
_ZN34_INTERNAL_2dec8864_4_k_cu_410d0aa44cuda3std3__45__cpo7crbeginE:
	.zero		1
	.type		_ZN34_INTERNAL_2dec8864_4_k_cu_410d0aa44cuda3std6ranges3__45__cpo4nextE,@object
	.size		_ZN34_INTERNAL_2dec8864_4_k_cu_410d0aa44cuda3std6ranges3__45__cpo4nextE,(_ZN34_INTERNAL_2dec8864_4_k_cu_410d0aa44cuda3std6ranges3__45__cpo4swapE - _ZN34_INTERNAL_2dec8864_4_k_cu_410d0aa44cuda3std6ranges3__45__cpo4nextE)
_ZN34_INTERNAL_2dec8864_4_k_cu_410d0aa44cuda3std6ranges3__45__cpo4nextE:
	.zero		1
	.type		_ZN34_INTERNAL_2dec8864_4_k_cu_410d0aa44cuda3std6ranges3__45__cpo4swapE,@object
	.size		_ZN34_INTERNAL_2dec8864_4_k_cu_410d0aa44cuda3std6ranges3__45__cpo4swapE,(_ZN34_INTERNAL_2dec8864_4_k_cu_410d0aa46thrust24THRUST_300001_SM_1000_NS8cuda_cub10par_nosyncE - _ZN34_INTERNAL_2dec8864_4_k_cu_410d0aa44cuda3std6ranges3__45__cpo4swapE)
_ZN34_INTERNAL_2dec8864_4_k_cu_410d0aa44cuda3std6ranges3__45__cpo4swapE:
	.zero		1
	.type		_ZN34_INTERNAL_2dec8864_4_k_cu_410d0aa46thrust24THRUST_300001_SM_1000_NS8cuda_cub10par_nosyncE,@object
	.size		_ZN34_INTERNAL_2dec8864_4_k_cu_410d0aa46thrust24THRUST_300001_SM_1000_NS8cuda_cub10par_nosyncE,(_ZN34_INTERNAL_2dec8864_4_k_cu_410d0aa46thrust24THRUST_300001_SM_1000_NS12placeholders2_9E - _ZN34_INTERNAL_2dec8864_4_k_cu_410d0aa46thrust24THRUST_300001_SM_1000_NS8cuda_cub10par_nosyncE)
_ZN34_INTERNAL_2dec8864_4_k_cu_410d0aa46thrust24THRUST_300001_SM_1000_NS8cuda_cub10par_nosyncE:
	.zero		1
	.type		_ZN34_INTERNAL_2dec8864_4_k_cu_410d0aa46thrust24THRUST_300001_SM_1000_NS12placeholders2_9E,@object
	.size		_ZN34_INTERNAL_2dec8864_4_k_cu_410d0aa46thrust24THRUST_300001_SM_1000_NS12placeholders2_9E,(_ZN34_INTERNAL_2dec8864_4_k_cu_410d0aa44cuda3std3__436_GLOBAL__N__2dec8864_4_k_cu_410d0aa46ignoreE - _ZN34_INTERNAL_2dec8864_4_k_cu_410d0aa46thrust24THRUST_300001_SM_1000_NS12placeholders2_9E)
_ZN34_INTERNAL_2dec8864_4_k_cu_410d0aa46thrust24THRUST_300001_SM_1000_NS12placeholders2_9E:
	.zero		1
	.type		_ZN34_INTERNAL_2dec8864_4_k_cu_410d0aa44cuda3std3__436_GLOBAL__N__2dec8864_4_k_cu_410d0aa46ignoreE,@object
	.size		_ZN34_INTERNAL_2dec8864_4_k_cu_410d0aa44cuda3std3__436_GLOBAL__N__2dec8864_4_k_cu_410d0aa46ignoreE,(_ZN34_INTERNAL_2dec8864_4_k_cu_410d0aa44cuda3std6ranges3__45__cpo4dataE - _ZN34_INTERNAL_2dec8864_4_k_cu_410d0aa44cuda3std3__436_GLOBAL__N__2dec8864_4_k_cu_410d0aa46ignoreE)
_ZN34_INTERNAL_2dec8864_4_k_cu_410d0aa44cuda3std3__436_GLOBAL__N__2dec8864_4_k_cu_410d0aa46ignoreE:
	.zero		1
	.type		_ZN34_INTERNAL_2dec8864_4_k_cu_410d0aa44cuda3std6ranges3__45__cpo4dataE,@object
	.size		_ZN34_INTERNAL_2dec8864_4_k_cu_410d0aa44cuda3std6ranges3__45__cpo4dataE,(_ZN34_INTERNAL_2dec8864_4_k_cu_410d0aa46thrust24THRUST_300001_SM_1000_NS12placeholders2_1E - _ZN34_INTERNAL_2dec8864_4_k_cu_410d0aa44cuda3std6ranges3__45__cpo4dataE)
_ZN34_INTERNAL_2dec8864_4_k_cu_410d0aa44cuda3std6ranges3__45__cpo4dataE:
	.zero		1
	.type		_ZN34_INTERNAL_2dec8864_4_k_cu_410d0aa46thrust24THRUST_300001_SM_1000_NS12placeholders2_1E,@object
	.size		_ZN34_INTERNAL_2dec8864_4_k_cu_410d0aa46thrust24THRUST_300001_SM_1000_NS12placeholders2_1E,(_ZN34_INTERNAL_2dec8864_4_k_cu_410d0aa44cuda3std3__45__cpo5beginE - _ZN34_INTERNAL_2dec8864_4_k_cu_410d0aa46thrust24THRUST_300001_SM_1000_NS12placeholders2_1E)
_ZN34_INTERNAL_2dec8864_4_k_cu_410d0aa46thrust24THRUST_300001_SM_1000_NS12placeholders2_1E:
	.zero		1
	.type		_ZN34_INTERNAL_2dec8864_4_k_cu_410d0aa44cuda3std3__45__cpo5beginE,@object
	.size		_ZN34_INTERNAL_2dec8864_4_k_cu_410d0aa44cuda3std3__45__cpo5beginE,(_ZN34_INTERNAL_2dec8864_4_k_cu_410d0aa44cuda3std6ranges3__45__cpo5beginE - _ZN34_INTERNAL_2dec8864_4_k_cu_410d0aa44cuda3std3__45__cpo5beginE)
_ZN34_INTERNAL_2dec8864_4_k_cu_410d0aa44cuda3std3__45__cpo5beginE:
	.zero		1
	.type		_ZN34_INTERNAL_2dec8864_4_k_cu_410d0aa44cuda3std6ranges3__45__cpo5beginE,@object
	.size		_ZN34_INTERNAL_2dec8864_4_k_cu_410d0aa44cuda3std6ranges3__45__cpo5beginE,(_ZN34_INTERNAL_2dec8864_4_k_cu_410d0aa46thrust24THRUST_300001_SM_1000_NS12placeholders2_5E - _ZN34_INTERNAL_2dec8864_4_k_cu_410d0aa44cuda3std6ranges3__45__cpo5beginE)
_ZN34_INTERNAL_2dec8864_4_k_cu_410d0aa44cuda3std6ranges3__45__cpo5beginE:
	.zero		1
	.type		_ZN34_INTERNAL_2dec8864_4_k_cu_410d0aa46thrust24THRUST_300001_SM_1000_NS12placeholders2_5E,@object
	.size		_ZN34_INTERNAL_2dec8864_4_k_cu_410d0aa46thrust24THRUST_300001_SM_1000_NS12placeholders2_5E,(_ZN34_INTERNAL_2dec8864_4_k_cu_410d0aa44cuda3std3__45__cpo6rbeginE - _ZN34_INTERNAL_2dec8864_4_k_cu_410d0aa46thrust24THRUST_300001_SM_1000_NS12placeholders2_5E)
_ZN34_INTERNAL_2dec8864_4_k_cu_410d0aa46thrust24THRUST_300001_SM_1000_NS12placeholders2_5E:
	.zero		1
	.type		_ZN34_INTERNAL_2dec8864_4_k_cu_410d0aa44cuda3std3__45__cpo6rbeginE,@object
	.size		_ZN34_INTERNAL_2dec8864_4_k_cu_410d0aa44cuda3std3__45__cpo6rbeginE,(_ZN34_INTERNAL_2dec8864_4_k_cu_410d0aa44cuda3std6ranges3__45__cpo7advanceE - _ZN34_INTERNAL_2dec8864_4_k_cu_410d0aa44cuda3std3__45__cpo6rbeginE)
_ZN34_INTERNAL_2dec8864_4_k_cu_410d0aa44cuda3std3__45__cpo6rbeginE:
	.zero		1
	.type		_ZN34_INTERNAL_2dec8864_4_k_cu_410d0aa44cuda3std6ranges3__45__cpo7advanceE,@object
	.size		_ZN34_INTERNAL_2dec8864_4_k_cu_410d0aa44cuda3std6ranges3__45__cpo7advanceE,(_ZN34_INTERNAL_2dec8864_4_k_cu_410d0aa44cuda3std3__47nulloptE - _ZN34_INTERNAL_2dec8864_4_k_cu_410d0aa44cuda3std6ranges3__45__cpo7advanceE)
_ZN34_INTERNAL_2dec8864_4_k_cu_410d0aa44cuda3std6ranges3__45__cpo7advanceE:
	.zero		1
	.type		_ZN34_INTERNAL_2dec8864_4_k_cu_410d0aa44cuda3std3__47nulloptE,@object
	.size		_ZN34_INTERNAL_2dec8864_4_k_cu_410d0aa44cuda3std3__47nulloptE,(_ZN34_INTERNAL_2dec8864_4_k_cu_410d0aa44cuda3std6ranges3__45__cpo8distanceE - _ZN34_INTERNAL_2dec8864_4_k_cu_410d0aa44cuda3std3__47nulloptE)
_ZN34_INTERNAL_2dec8864_4_k_cu_410d0aa44cuda3std3__47nulloptE:
	.zero		1
	.type		_ZN34_INTERNAL_2dec8864_4_k_cu_410d0aa44cuda3std6ranges3__45__cpo8distanceE,@object
	.size		_ZN34_INTERNAL_2dec8864_4_k_cu_410d0aa44cuda3std6ranges3__45__cpo8distanceE,(_ZN34_INTERNAL_2dec8864_4_k_cu_410d0aa46thrust24THRUST_300001_SM_1000_NS12placeholders3_10E - _ZN34_INTERNAL_2dec8864_4_k_cu_410d0aa44cuda3std6ranges3__45__cpo8distanceE)
_ZN34_INTERNAL_2dec8864_4_k_cu_410d0aa44cuda3std6ranges3__45__cpo8distanceE:
	.zero		1
	.type		_ZN34_INTERNAL_2dec8864_4_k_cu_410d0aa46thrust24THRUST_300001_SM_1000_NS12placeholders3_10E,@object
	.size		_ZN34_INTERNAL_2dec8864_4_k_cu_410d0aa46thrust24THRUST_300001_SM_1000_NS12placeholders3_10E,(_ZN34_INTERNAL_2dec8864_4_k_cu_410d0aa44cuda3std3__419piecewise_constructE - _ZN34_INTERNAL_2dec8864_4_k_cu_410d0aa46thrust24THRUST_300001_SM_1000_NS12placeholders3_10E)
_ZN34_INTERNAL_2dec8864_4_k_cu_410d0aa46thrust24THRUST_300001_SM_1000_NS12placeholders3_10E:
	.zero		1
	.type		_ZN34_INTERNAL_2dec8864_4_k_cu_410d0aa44cuda3std3__419piecewise_constructE,@object
	.size		_ZN34_INTERNAL_2dec8864_4_k_cu_410d0aa44cuda3std3__419piecewise_constructE,(_ZN34_INTERNAL_2dec8864_4_k_cu_410d0aa44cuda3std6ranges3__45__cpo5cdataE - _ZN34_INTERNAL_2dec8864_4_k_cu_410d0aa44cuda3std3__419piecewise_constructE)
_ZN34_INTERNAL_2dec8864_4_k_cu_410d0aa44cuda3std3__419piecewise_constructE:
	.zero		1
	.type		_ZN34_INTERNAL_2dec8864_4_k_cu_410d0aa44cuda3std6ranges3__45__cpo5cdataE,@object
	.size		_ZN34_INTERNAL_2dec8864_4_k_cu_410d0aa44cuda3std6ranges3__45__cpo5cdataE,(_ZN34_INTERNAL_2dec8864_4_k_cu_410d0aa46thrust24THRUST_300001_SM_1000_NS12placeholders2_2E - _ZN34_INTERNAL_2dec8864_4_k_cu_410d0aa44cuda3std6ranges3__45__cpo5cdataE)
_ZN34_INTERNAL_2dec8864_4_k_cu_410d0aa44cuda3std6ranges3__45__cpo5cdataE:
	.zero		1
	.type		_ZN34_INTERNAL_2dec8864_4_k_cu_410d0aa46thrust24THRUST_300001_SM_1000_NS12placeholders2_2E,@object
	.size		_ZN34_INTERNAL_2dec8864_4_k_cu_410d0aa46thrust24THRUST_300001_SM_1000_NS12placeholders2_2E,(_ZN34_INTERNAL_2dec8864_4_k_cu_410d0aa44cuda3std3__45__cpo3endE - _ZN34_INTERNAL_2dec8864_4_k_cu_410d0aa46thrust24THRUST_300001_SM_1000_NS12placeholders2_2E)
_ZN34_INTERNAL_2dec8864_4_k_cu_410d0aa46thrust24THRUST_300001_SM_1000_NS12placeholders2_2E:
	.zero		1
	.type		_ZN34_INTERNAL_2dec8864_4_k_cu_410d0aa44cuda3std3__45__cpo3endE,@object
	.size		_ZN34_INTERNAL_2dec8864_4_k_cu_410d0aa44cuda3std3__45__cpo3endE,(_ZN34_INTERNAL_2dec8864_4_k_cu_410d0aa44cuda3std6ranges3__45__cpo3endE - _ZN34_INTERNAL_2dec8864_4_k_cu_410d0aa44cuda3std3__45__cpo3endE)
_ZN34_INTERNAL_2dec8864_4_k_cu_410d0aa44cuda3std3__45__cpo3endE:
	.zero		1
	.type		_ZN34_INTERNAL_2dec8864_4_k_cu_410d0aa44cuda3std6ranges3__45__cpo3endE,@object
	.size		_ZN34_INTERNAL_2dec8864_4_k_cu_410d0aa44cuda3std6ranges3__45__cpo3endE,(_ZN34_INTERNAL_2dec8864_4_k_cu_410d0aa46thrust24THRUST_300001_SM_1000_NS12placeholders2_6E - _ZN34_INTERNAL_2dec8864_4_k_cu_410d0aa44cuda3std6ranges3__45__cpo3endE)
_ZN34_INTERNAL_2dec8864_4_k_cu_410d0aa44cuda3std6ranges3__45__cpo3endE:
	.zero		1
	.type		_ZN34_INTERNAL_2dec8864_4_k_cu_410d0aa46thrust24THRUST_300001_SM_1000_NS12placeholders2_6E,@object
	.size		_ZN34_INTERNAL_2dec8864_4_k_cu_410d0aa46thrust24THRUST_300001_SM_1000_NS12placeholders2_6E,(_ZN34_INTERNAL_2dec8864_4_k_cu_410d0aa44cuda3std3__45__cpo4rendE - _ZN34_INTERNAL_2dec8864_4_k_cu_410d0aa46thrust24THRUST_300001_SM_1000_NS12placeholders2_6E)
_ZN34_INTERNAL_2dec8864_4_k_cu_410d0aa46thrust24THRUST_300001_SM_1000_NS12placeholders2_6E:
	.zero		1
	.type		_ZN34_INTERNAL_2dec8864_4_k_cu_410d0aa44cuda3std3__45__cpo4rendE,@object
	.size		_ZN34_INTERNAL_2dec8864_4_k_cu_410d0aa44cuda3std3__45__cpo4rendE,(_ZN34_INTERNAL_2dec8864_4_k_cu_410d0aa44cuda3std6ranges3__45__cpo9iter_swapE - _ZN34_INTERNAL_2dec8864_4_k_cu_410d0aa44cuda3std3__45__cpo4rendE)
_ZN34_INTERNAL_2dec8864_4_k_cu_410d0aa44cuda3std3__45__cpo4rendE:
	.zero		1
	.type		_ZN34_INTERNAL_2dec8864_4_k_cu_410d0aa44cuda3std6ranges3__45__cpo9iter_swapE,@object
	.size		_ZN34_INTERNAL_2dec8864_4_k_cu_410d0aa44cuda3std6ranges3__45__cpo9iter_swapE,(_ZN34_INTERNAL_2dec8864_4_k_cu_410d0aa44cuda3std3__48unexpectE - _ZN34_INTERNAL_2dec8864_4_k_cu_410d0aa44cuda3std6ranges3__45__cpo9iter_swapE)
_ZN34_INTERNAL_2dec8864_4_k_cu_410d0aa44cuda3std6ranges3__45__cpo9iter_swapE:
	.zero		1
	.type		_ZN34_INTERNAL_2dec8864_4_k_cu_410d0aa44cuda3std3__48unexpectE,@object
	.size		_ZN34_INTERNAL_2dec8864_4_k_cu_410d0aa44cuda3std3__48unexpectE,(_ZN34_INTERNAL_2dec8864_4_k_cu_410d0aa46thrust24THRUST_300001_SM_1000_NS8cuda_cub3parE - _ZN34_INTERNAL_2dec8864_4_k_cu_410d0aa44cuda3std3__48unexpectE)
_ZN34_INTERNAL_2dec8864_4_k_cu_410d0aa44cuda3std3__48unexpectE:
	.zero		1
	.type		_ZN34_INTERNAL_2dec8864_4_k_cu_410d0aa46thrust24THRUST_300001_SM_1000_NS8cuda_cub3parE,@object
	.size		_ZN34_INTERNAL_2dec8864_4_k_cu_410d0aa46thrust24THRUST_300001_SM_1000_NS8cuda_cub3parE,(_ZN34_INTERNAL_2dec8864_4_k_cu_410d0aa46thrust24THRUST_300001_SM_1000_NS12placeholders2_4E - _ZN34_INTERNAL_2dec8864_4_k_cu_410d0aa46thrust24THRUST_300001_SM_1000_NS8cuda_cub3parE)
_ZN34_INTERNAL_2dec8864_4_k_cu_410d0aa46thrust24THRUST_300001_SM_1000_NS8cuda_cub3parE:
	.zero		1
	.type		_ZN34_INTERNAL_2dec8864_4_k_cu_410d0aa46thrust24THRUST_300001_SM_1000_NS12placeholders2_4E,@object
	.size		_ZN34_INTERNAL_2dec8864_4_k_cu_410d0aa46thrust24THRUST_300001_SM_1000_NS12placeholders2_4E,(_ZN34_INTERNAL_2dec8864_4_k_cu_410d0aa44cuda3std3__45__cpo4cendE - _ZN34_INTERNAL_2dec8864_4_k_cu_410d0aa46thrust24THRUST_300001_SM_1000_NS12placeholders2_4E)
_ZN34_INTERNAL_2dec8864_4_k_cu_410d0aa46thrust24THRUST_300001_SM_1000_NS12placeholders2_4E:
	.zero		1
	.type		_ZN34_INTERNAL_2dec8864_4_k_cu_410d0aa44cuda3std3__45__cpo4cendE,@object
	.size		_ZN34_INTERNAL_2dec8864_4_k_cu_410d0aa44cuda3std3__45__cpo4cendE,(_ZN34_INTERNAL_2dec8864_4_k_cu_410d0aa44cuda3std6ranges3__45__cpo4cendE - _ZN34_INTERNAL_2dec8864_4_k_cu_410d0aa44cuda3std3__45__cpo4cendE)
_ZN34_INTERNAL_2dec8864_4_k_cu_410d0aa44cuda3std3__45__cpo4cendE:
	.zero		1
	.type		_ZN34_INTERNAL_2dec8864_4_k_cu_410d0aa44cuda3std6ranges3__45__cpo4cendE,@object
	.size		_ZN34_INTERNAL_2dec8864_4_k_cu_410d0aa44cuda3std6ranges3__45__cpo4cendE,(_ZN34_INTERNAL_2dec8864_4_k_cu_410d0aa44cuda3std3__420unreachable_sentinelE - _ZN34_INTERNAL_2dec8864_4_k_cu_410d0aa44cuda3std6ranges3__45__cpo4cendE)
_ZN34_INTERNAL_2dec8864_4_k_cu_410d0aa44cuda3std6ranges3__45__cpo4cendE:
	.zero		1
	.type		_ZN34_INTERNAL_2dec8864_4_k_cu_410d0aa44cuda3std3__420unreachable_sentinelE,@object
	.size		_ZN34_INTERNAL_2dec8864_4_k_cu_410d0aa44cuda3std3__420unreachable_sentinelE,(_ZN34_INTERNAL_2dec8864_4_k_cu_410d0aa44cuda3std6ranges3__45__cpo5ssizeE - _ZN34_INTERNAL_2dec8864_4_k_cu_410d0aa44cuda3std3__420unreachable_sentinelE)
_ZN34_INTERNAL_2dec8864_4_k_cu_410d0aa44cuda3std3__420unreachable_sentinelE:
	.zero		1
	.type		_ZN34_INTERNAL_2dec8864_4_k_cu_410d0aa44cuda3std6ranges3__45__cpo5ssizeE,@object
	.size		_ZN34_INTERNAL_2dec8864_4_k_cu_410d0aa44cuda3std6ranges3__45__cpo5ssizeE,(_ZN34_INTERNAL_2dec8864_4_k_cu_410d0aa46thrust24THRUST_300001_SM_1000_NS12placeholders2_8E - _ZN34_INTERNAL_2dec8864_4_k_cu_410d0aa44cuda3std6ranges3__45__cpo5ssizeE)
_ZN34_INTERNAL_2dec8864_4_k_cu_410d0aa44cuda3std6ranges3__45__cpo5ssizeE:
	.zero		1
	.type		_ZN34_INTERNAL_2dec8864_4_k_cu_410d0aa46thrust24THRUST_300001_SM_1000_NS12placeholders2_8E,@object
	.size		_ZN34_INTERNAL_2dec8864_4_k_cu_410d0aa46thrust24THRUST_300001_SM_1000_NS12placeholders2_8E,(_ZN34_INTERNAL_2dec8864_4_k_cu_410d0aa44cuda3std3__45__cpo5crendE - _ZN34_INTERNAL_2dec8864_4_k_cu_410d0aa46thrust24THRUST_300001_SM_1000_NS12placeholders2_8E)
_ZN34_INTERNAL_2dec8864_4_k_cu_410d0aa46thrust24THRUST_300001_SM_1000_NS12placeholders2_8E:
	.zero		1
	.type		_ZN34_INTERNAL_2dec8864_4_k_cu_410d0aa44cuda3std3__45__cpo5crendE,@object
	.size		_ZN34_INTERNAL_2dec8864_4_k_cu_410d0aa44cuda3std3__45__cpo5crendE,(_ZN34_INTERNAL_2dec8864_4_k_cu_410d0aa44cuda3std6ranges3__45__cpo4prevE - _ZN34_INTERNAL_2dec8864_4_k_cu_410d0aa44cuda3std3__45__cpo5crendE)
_ZN34_INTERNAL_2dec8864_4_k_cu_410d0aa44cuda3std3__45__cpo5crendE:
	.zero		1
	.type		_ZN34_INTERNAL_2dec8864_4_k_cu_410d0aa44cuda3std6ranges3__45__cpo4prevE,@object
	.size		_ZN34_INTERNAL_2dec8864_4_k_cu_410d0aa44cuda3std6ranges3__45__cpo4prevE,(_ZN34_INTERNAL_2dec8864_4_k_cu_410d0aa44cuda3std6ranges3__45__cpo9iter_moveE - _ZN34_INTERNAL_2dec8864_4_k_cu_410d0aa44cuda3std6ranges3__45__cpo4prevE)
_ZN34_INTERNAL_2dec8864_4_k_cu_410d0aa44cuda3std6ranges3__45__cpo4prevE:
	.zero		1
	.type		_ZN34_INTERNAL_2dec8864_4_k_cu_410d0aa44cuda3std6ranges3__45__cpo9iter_moveE,@object
	.size		_ZN34_INTERNAL_2dec8864_4_k_cu_410d0aa44cuda3std6ranges3__45__cpo9iter_moveE,(_ZN34_INTERNAL_2dec8864_4_k_cu_410d0aa46thrust24THRUST_300001_SM_1000_NS6system6detail10sequential3seqE - _ZN34_INTERNAL_2dec8864_4_k_cu_410d0aa44cuda3std6ranges3__45__cpo9iter_moveE)
_ZN34_INTERNAL_2dec8864_4_k_cu_410d0aa44cuda3std6ranges3__45__cpo9iter_moveE:
	.zero		1
	.type		_ZN34_INTERNAL_2dec8864_4_k_cu_410d0aa46thrust24THRUST_300001_SM_1000_NS6system6detail10sequential3seqE,@object
	.size		_ZN34_INTERNAL_2dec8864_4_k_cu_410d0aa46thrust24THRUST_300001_SM_1000_NS6system6detail10sequential3seqE,(.L_31 - _ZN34_INTERNAL_2dec8864_4_k_cu_410d0aa46thrust24THRUST_300001_SM_1000_NS6system6detail10sequential3seqE)
_ZN34_INTERNAL_2dec8864_4_k_cu_410d0aa46thrust24THRUST_300001_SM_1000_NS6system6detail10sequential3seqE:
	.zero		1
.L_31:


//--------------------- .nv.constant0._ZN3cub18CUB_300001_SM_10006detail8for_each13static_kernelINS2_12policy_hub_t12policy_500_tElN6thrust24THRUST_300001_SM_1000_NS8cuda_cub6__fill7functorINS7_6detail15normal_iteratorINS7_10device_ptrIiEEEEiEEEEvT0_T1_ --------------------------
	.section	.nv.constant0._ZN3cub18CUB_300001_SM_10006detail8for_each13static_kernelINS2_12policy_hub_t12policy_500_tElN6thrust24THRUST_300001_SM_1000_NS8cuda_cub6__fill7functorINS7_6detail15normal_iteratorINS7_10device_ptrIiEEEEiEEEEvT0_T1_,"a",@progbits
	.sectionflags	@""
	.align	4
.nv.constant0._ZN3cub18CUB_300001_SM_10006detail8for_each13static_kernelINS2_12policy_hub_t12policy_500_tElN6thrust24THRUST_300001_SM_1000_NS8cuda_cub6__fill7functorINS7_6detail15normal_iteratorINS7_10device_ptrIiEEEEiEEEEvT0_T1_:
	.zero		920


//--------------------- .nv.constant0._ZN3cub18CUB_300001_SM_10006detail8for_each13static_kernelINS2_12policy_hub_t12policy_500_tEmN6thrust24THRUST_300001_SM_1000_NS8cuda_cub20__uninitialized_fill7functorINS7_10device_ptrIiEEiEEEEvT0_T1_ --------------------------
	.section	.nv.constant0._ZN3cub18CUB_300001_SM_10006detail8for_each13static_kernelINS2_12policy_hub_t12policy_500_tEmN6thrust24THRUST_300001_SM_1000_NS8cuda_cub20__uninitialized_fill7functorINS7_10device_ptrIiEEiEEEEvT0_T1_,"a",@progbits
	.sectionflags	@""
	.align	4
.nv.constant0._ZN3cub18CUB_300001_SM_10006detail8for_each13static_kernelINS2_12policy_hub_t12policy_500_tEmN6thrust24THRUST_300001_SM_1000_NS8cuda_cub20__uninitialized_fill7functorINS7_10device_ptrIiEEiEEEEvT0_T1_:
	.zero		920


//--------------------- .nv.constant0._ZN3cub18CUB_300001_SM_10006detail8for_each13static_kernelINS2_12policy_hub_t12policy_500_tEmN6thrust24THRUST_300001_SM_1000_NS8cuda_cub6__fill7functorINS7_6detail15normal_iteratorINS7_10device_ptrIiEEEEiEEEEvT0_T1_ --------------------------
	.section	.nv.constant0._ZN3cub18CUB_300001_SM_10006detail8for_each13static_kernelINS2_12policy_hub_t12policy_500_tEmN6thrust24THRUST_300001_SM_1000_NS8cuda_cub6__fill7functorINS7_6detail15normal_iteratorINS7_10device_ptrIiEEEEiEEEEvT0_T1_,"a",@progbits
	.sectionflags	@""
	.align	4
.nv.constant0._ZN3cub18CUB_300001_SM_10006detail8for_each13static_kernelINS2_12policy_hub_t12policy_500_tEmN6thrust24THRUST_300001_SM_1000_NS8cuda_cub6__fill7functorINS7_6detail15normal_iteratorINS7_10device_ptrIiEEEEiEEEEvT0_T1_:
	.zero		920


//--------------------- .nv.constant0._ZN3cub18CUB_300001_SM_10006detail11EmptyKernelIvEEvv --------------------------
	.section	.nv.constant0._ZN3cub18CUB_300001_SM_10006detail11EmptyKernelIvEEvv,"a",@progbits
	.sectionflags	@""
	.align	4
.nv.constant0._ZN3cub18CUB_300001_SM_10006detail11EmptyKernelIvEEvv:
	.zero		896


//--------------------- .nv.constant0._Z4findPiS_S_S_S_S_S_S_S_ --------------------------
	.section	.nv.constant0._Z4findPiS_S_S_S_S_S_S_S_,"a",@progbits
	.sectionflags	@""
	.align	4
.nv.constant0._Z4findPiS_S_S_S_S_S_S_S_:
	.zero		968


//--------------------- .nv.constant0._Z18search_other_levelPiS_S_S_S_S_S_S_S_S_S_S_S_ --------------------------
	.section	.nv.constant0._Z18search_other_levelPiS_S_S_S_S_S_S_S_S_S_S_S_,"a",@progbits
	.sectionflags	@""
	.align	4
.nv.constant0._Z18search_other_levelPiS_S_S_S_S_S_S_S_S_S_S_S_:
	.zero		1000


//--------------------- .nv.constant0._Z18search_first_levelPiS_S_S_S_S_S_S_S_S_S_S_S_ --------------------------
	.section	.nv.constant0._Z18search_first_levelPiS_S_S_S_S_S_S_S_S_S_S_S_,"a",@progbits
	.sectionflags	@""
	.align	4
.nv.constant0._Z18search_first_levelPiS_S_S_S_S_S_S_S_S_S_S_S_:
	.zero		1000


//--------------------- .nv.constant0._Z8relationPiS_S_S_S_S_ --------------------------
	.section	.nv.constant0._Z8relationPiS_S_S_S_S_,"a",@progbits
	.sectionflags	@""
	.align	4
.nv.constant0._Z8relationPiS_S_S_S_S_:
	.zero		944


//--------------------- SYMBOLS --------------------------

	.type		.nv.reservedSmem.offset0,@object
	.size		.nv.reservedSmem.offset0,0x4
	.type		vprintf,@function
